//
// Generated by NVIDIA NVVM Compiler
//
// Compiler Build ID: CL-36424714
// Cuda compilation tools, release 13.0, V13.0.88
// Based on NVVM 20.0.0
//

.version 9.0
.target sm_100
.address_size 64

	// .globl	_Z4multPdS_S_

.visible .entry _Z4multPdS_S_(
	.param .u64 .ptr .align 1 _Z4multPdS_S__param_0,
	.param .u64 .ptr .align 1 _Z4multPdS_S__param_1,
	.param .u64 .ptr .align 1 _Z4multPdS_S__param_2
)
{
	.reg .pred 	%p<20>;
	.reg .b32 	%r<116>;
	.reg .b64 	%rd<262>;
	.reg .b64 	%fd<267>;

	ld.param.u64 	%rd10, [_Z4multPdS_S__param_0];
	ld.param.u64 	%rd11, [_Z4multPdS_S__param_1];
	ld.param.u64 	%rd12, [_Z4multPdS_S__param_2];
	cvta.to.global.u64 	%rd1, %rd11;
	cvta.to.global.u64 	%rd2, %rd10;
	cvta.to.global.u64 	%rd3, %rd12;
	mov.u32 	%r46, %ntid.x;
	mov.u32 	%r47, %ctaid.x;
	mov.u32 	%r48, %tid.x;
	mad.lo.s32 	%r1, %r46, %r47, %r48;
	setp.gt.s32 	%p1, %r1, 9999;
	@%p1 bra 	$L__BB0_27;
	cvt.s64.s32 	%rd4, %r1;
	mul.wide.s32 	%rd5, %r1, 20000;
	sub.s32 	%r2, 20000, %r1;
	and.b32  	%r3, %r2, 15;
	add.s32 	%r103, %r1, 7;
	and.b32  	%r51, %r2, -16;
	neg.s32 	%r102, %r51;
	mov.f64 	%fd256, 0d0000000000000000;
$L__BB0_2:
	.pragma "nounroll";
	add.s32 	%r52, %r103, -7;
	cvt.s64.s32 	%rd16, %r52;
	add.s64 	%rd17, %rd5, %rd16;
	shl.b64 	%rd18, %rd17, 3;
	add.s64 	%rd19, %rd2, %rd18;
	ld.global.f64 	%fd76, [%rd19];
	mul.wide.s32 	%rd20, %r52, 8;
	add.s64 	%rd6, %rd1, %rd20;
	ld.global.f64 	%fd77, [%rd6];
	fma.rn.f64 	%fd78, %fd76, %fd77, %fd256;
	add.s32 	%r53, %r103, -6;
	cvt.s64.s32 	%rd21, %r53;
	add.s64 	%rd22, %rd5, %rd21;
	shl.b64 	%rd23, %rd22, 3;
	add.s64 	%rd24, %rd2, %rd23;
	ld.global.f64 	%fd79, [%rd24];
	ld.global.f64 	%fd80, [%rd6+8];
	fma.rn.f64 	%fd81, %fd79, %fd80, %fd78;
	add.s32 	%r54, %r103, -5;
	cvt.s64.s32 	%rd25, %r54;
	add.s64 	%rd26, %rd5, %rd25;
	shl.b64 	%rd27, %rd26, 3;
	add.s64 	%rd28, %rd2, %rd27;
	ld.global.f64 	%fd82, [%rd28];
	ld.global.f64 	%fd83, [%rd6+16];
	fma.rn.f64 	%fd84, %fd82, %fd83, %fd81;
	add.s32 	%r55, %r103, -4;
	cvt.s64.s32 	%rd29, %r55;
	add.s64 	%rd30, %rd5, %rd29;
	shl.b64 	%rd31, %rd30, 3;
	add.s64 	%rd32, %rd2, %rd31;
	ld.global.f64 	%fd85, [%rd32];
	ld.global.f64 	%fd86, [%rd6+24];
	fma.rn.f64 	%fd87, %fd85, %fd86, %fd84;
	add.s32 	%r56, %r103, -3;
	cvt.s64.s32 	%rd33, %r56;
	add.s64 	%rd34, %rd5, %rd33;
	shl.b64 	%rd35, %rd34, 3;
	add.s64 	%rd36, %rd2, %rd35;
	ld.global.f64 	%fd88, [%rd36];
	ld.global.f64 	%fd89, [%rd6+32];
	fma.rn.f64 	%fd90, %fd88, %fd89, %fd87;
	add.s32 	%r57, %r103, -2;
	cvt.s64.s32 	%rd37, %r57;
	add.s64 	%rd38, %rd5, %rd37;
	shl.b64 	%rd39, %rd38, 3;
	add.s64 	%rd40, %rd2, %rd39;
	ld.global.f64 	%fd91, [%rd40];
	ld.global.f64 	%fd92, [%rd6+40];
	fma.rn.f64 	%fd93, %fd91, %fd92, %fd90;
	add.s32 	%r58, %r103, -1;
	cvt.s64.s32 	%rd41, %r58;
	add.s64 	%rd42, %rd5, %rd41;
	shl.b64 	%rd43, %rd42, 3;
	add.s64 	%rd44, %rd2, %rd43;
	ld.global.f64 	%fd94, [%rd44];
	ld.global.f64 	%fd95, [%rd6+48];
	fma.rn.f64 	%fd96, %fd94, %fd95, %fd93;
	add.s32 	%r59, %r103, 8;
	cvt.s64.s32 	%rd45, %r103;
	add.s64 	%rd46, %rd5, %rd45;
	shl.b64 	%rd47, %rd46, 3;
	add.s64 	%rd48, %rd2, %rd47;
	ld.global.f64 	%fd97, [%rd48];
	ld.global.f64 	%fd98, [%rd6+56];
	fma.rn.f64 	%fd99, %fd97, %fd98, %fd96;
	add.s32 	%r60, %r103, 1;
	cvt.s64.s32 	%rd49, %r60;
	add.s64 	%rd50, %rd5, %rd49;
	shl.b64 	%rd51, %rd50, 3;
	add.s64 	%rd52, %rd2, %rd51;
	ld.global.f64 	%fd100, [%rd52];
	ld.global.f64 	%fd101, [%rd6+64];
	fma.rn.f64 	%fd102, %fd100, %fd101, %fd99;
	add.s32 	%r61, %r103, 2;
	cvt.s64.s32 	%rd53, %r61;
	add.s64 	%rd54, %rd5, %rd53;
	shl.b64 	%rd55, %rd54, 3;
	add.s64 	%rd56, %rd2, %rd55;
	ld.global.f64 	%fd103, [%rd56];
	ld.global.f64 	%fd104, [%rd6+72];
	fma.rn.f64 	%fd105, %fd103, %fd104, %fd102;
	add.s32 	%r62, %r103, 3;
	cvt.s64.s32 	%rd57, %r62;
	add.s64 	%rd58, %rd5, %rd57;
	shl.b64 	%rd59, %rd58, 3;
	add.s64 	%rd60, %rd2, %rd59;
	ld.global.f64 	%fd106, [%rd60];
	ld.global.f64 	%fd107, [%rd6+80];
	fma.rn.f64 	%fd108, %fd106, %fd107, %fd105;
	add.s32 	%r63, %r103, 4;
	cvt.s64.s32 	%rd61, %r63;
	add.s64 	%rd62, %rd5, %rd61;
	shl.b64 	%rd63, %rd62, 3;
	add.s64 	%rd64, %rd2, %rd63;
	ld.global.f64 	%fd109, [%rd64];
	ld.global.f64 	%fd110, [%rd6+88];
	fma.rn.f64 	%fd111, %fd109, %fd110, %fd108;
	add.s32 	%r64, %r103, 5;
	cvt.s64.s32 	%rd65, %r64;
	add.s64 	%rd66, %rd5, %rd65;
	shl.b64 	%rd67, %rd66, 3;
	add.s64 	%rd68, %rd2, %rd67;
	ld.global.f64 	%fd112, [%rd68];
	ld.global.f64 	%fd113, [%rd6+96];
	fma.rn.f64 	%fd114, %fd112, %fd113, %fd111;
	add.s32 	%r65, %r103, 6;
	cvt.s64.s32 	%rd69, %r65;
	add.s64 	%rd70, %rd5, %rd69;
	shl.b64 	%rd71, %rd70, 3;
	add.s64 	%rd72, %rd2, %rd71;
	ld.global.f64 	%fd115, [%rd72];
	ld.global.f64 	%fd116, [%rd6+104];
	fma.rn.f64 	%fd117, %fd115, %fd116, %fd114;
	add.s32 	%r66, %r103, 7;
	cvt.s64.s32 	%rd73, %r66;
	add.s64 	%rd74, %rd5, %rd73;
	shl.b64 	%rd75, %rd74, 3;
	add.s64 	%rd76, %rd2, %rd75;
	ld.global.f64 	%fd118, [%rd76];
	ld.global.f64 	%fd119, [%rd6+112];
	fma.rn.f64 	%fd120, %fd118, %fd119, %fd117;
	cvt.s64.s32 	%rd77, %r59;
	add.s64 	%rd78, %rd5, %rd77;
	shl.b64 	%rd79, %rd78, 3;
	add.s64 	%rd80, %rd2, %rd79;
	ld.global.f64 	%fd121, [%rd80];
	ld.global.f64 	%fd122, [%rd6+120];
	fma.rn.f64 	%fd256, %fd121, %fd122, %fd120;
	add.s32 	%r103, %r103, 16;
	add.s32 	%r102, %r102, 16;
	setp.ne.s32 	%p4, %r102, 0;
	@%p4 bra 	$L__BB0_2;
	setp.eq.s32 	%p5, %r3, 0;
	add.s32 	%r105, %r103, -7;
	@%p5 bra 	$L__BB0_12;
	and.b32  	%r11, %r2, 7;
	setp.lt.u32 	%p6, %r3, 8;
	@%p6 bra 	$L__BB0_6;
	cvt.s64.s32 	%rd81, %r105;
	add.s64 	%rd82, %rd5, %rd81;
	shl.b64 	%rd83, %rd82, 3;
	add.s64 	%rd84, %rd2, %rd83;
	ld.global.f64 	%fd124, [%rd84];
	ld.global.f64 	%fd125, [%rd6+128];
	fma.rn.f64 	%fd126, %fd124, %fd125, %fd256;
	add.s32 	%r67, %r103, -6;
	cvt.s64.s32 	%rd85, %r67;
	add.s64 	%rd86, %rd5, %rd85;
	shl.b64 	%rd87, %rd86, 3;
	add.s64 	%rd88, %rd2, %rd87;
	ld.global.f64 	%fd127, [%rd88];
	ld.global.f64 	%fd128, [%rd6+136];
	fma.rn.f64 	%fd129, %fd127, %fd128, %fd126;
	add.s32 	%r68, %r103, -5;
	cvt.s64.s32 	%rd89, %r68;
	add.s64 	%rd90, %rd5, %rd89;
	shl.b64 	%rd91, %rd90, 3;
	add.s64 	%rd92, %rd2, %rd91;
	ld.global.f64 	%fd130, [%rd92];
	ld.global.f64 	%fd131, [%rd6+144];
	fma.rn.f64 	%fd132, %fd130, %fd131, %fd129;
	add.s32 	%r69, %r103, -4;
	cvt.s64.s32 	%rd93, %r69;
	add.s64 	%rd94, %rd5, %rd93;
	shl.b64 	%rd95, %rd94, 3;
	add.s64 	%rd96, %rd2, %rd95;
	ld.global.f64 	%fd133, [%rd96];
	ld.global.f64 	%fd134, [%rd6+152];
	fma.rn.f64 	%fd135, %fd133, %fd134, %fd132;
	add.s32 	%r70, %r103, -3;
	cvt.s64.s32 	%rd97, %r70;
	add.s64 	%rd98, %rd5, %rd97;
	shl.b64 	%rd99, %rd98, 3;
	add.s64 	%rd100, %rd2, %rd99;
	ld.global.f64 	%fd136, [%rd100];
	ld.global.f64 	%fd137, [%rd6+160];
	fma.rn.f64 	%fd138, %fd136, %fd137, %fd135;
	add.s32 	%r71, %r103, -2;
	cvt.s64.s32 	%rd101, %r71;
	add.s64 	%rd102, %rd5, %rd101;
	shl.b64 	%rd103, %rd102, 3;
	add.s64 	%rd104, %rd2, %rd103;
	ld.global.f64 	%fd139, [%rd104];
	ld.global.f64 	%fd140, [%rd6+168];
	fma.rn.f64 	%fd141, %fd139, %fd140, %fd138;
	add.s32 	%r72, %r103, -1;
	cvt.s64.s32 	%rd105, %r72;
	add.s64 	%rd106, %rd5, %rd105;
	shl.b64 	%rd107, %rd106, 3;
	add.s64 	%rd108, %rd2, %rd107;
	ld.global.f64 	%fd142, [%rd108];
	ld.global.f64 	%fd143, [%rd6+176];
	fma.rn.f64 	%fd144, %fd142, %fd143, %fd141;
	cvt.s64.s32 	%rd109, %r103;
	add.s64 	%rd110, %rd5, %rd109;
	shl.b64 	%rd111, %rd110, 3;
	add.s64 	%rd112, %rd2, %rd111;
	ld.global.f64 	%fd145, [%rd112];
	ld.global.f64 	%fd146, [%rd6+184];
	fma.rn.f64 	%fd256, %fd145, %fd146, %fd144;
	add.s32 	%r105, %r103, 1;
$L__BB0_6:
	setp.eq.s32 	%p7, %r11, 0;
	@%p7 bra 	$L__BB0_12;
	and.b32  	%r14, %r2, 3;
	setp.lt.u32 	%p8, %r11, 4;
	@%p8 bra 	$L__BB0_9;
	cvt.s64.s32 	%rd113, %r105;
	add.s64 	%rd114, %rd5, %rd113;
	shl.b64 	%rd115, %rd114, 3;
	add.s64 	%rd116, %rd2, %rd115;
	ld.global.f64 	%fd148, [%rd116];
	mul.wide.s32 	%rd117, %r105, 8;
	add.s64 	%rd118, %rd1, %rd117;
	ld.global.f64 	%fd149, [%rd118];
	fma.rn.f64 	%fd150, %fd148, %fd149, %fd256;
	add.s32 	%r73, %r105, 1;
	cvt.s64.s32 	%rd119, %r73;
	add.s64 	%rd120, %rd5, %rd119;
	shl.b64 	%rd121, %rd120, 3;
	add.s64 	%rd122, %rd2, %rd121;
	ld.global.f64 	%fd151, [%rd122];
	ld.global.f64 	%fd152, [%rd118+8];
	fma.rn.f64 	%fd153, %fd151, %fd152, %fd150;
	add.s32 	%r74, %r105, 2;
	cvt.s64.s32 	%rd123, %r74;
	add.s64 	%rd124, %rd5, %rd123;
	shl.b64 	%rd125, %rd124, 3;
	add.s64 	%rd126, %rd2, %rd125;
	ld.global.f64 	%fd154, [%rd126];
	ld.global.f64 	%fd155, [%rd118+16];
	fma.rn.f64 	%fd156, %fd154, %fd155, %fd153;
	add.s32 	%r75, %r105, 3;
	cvt.s64.s32 	%rd127, %r75;
	add.s64 	%rd128, %rd5, %rd127;
	shl.b64 	%rd129, %rd128, 3;
	add.s64 	%rd130, %rd2, %rd129;
	ld.global.f64 	%fd157, [%rd130];
	ld.global.f64 	%fd158, [%rd118+24];
	fma.rn.f64 	%fd256, %fd157, %fd158, %fd156;
	add.s32 	%r105, %r105, 4;
$L__BB0_9:
	setp.eq.s32 	%p9, %r14, 0;
	@%p9 bra 	$L__BB0_12;
	mad.lo.s64 	%rd7, %rd4, 160000, %rd2;
	neg.s32 	%r106, %r14;
$L__BB0_11:
	.pragma "nounroll";
	mul.wide.s32 	%rd131, %r105, 8;
	add.s64 	%rd132, %rd1, %rd131;
	add.s64 	%rd133, %rd7, %rd131;
	ld.global.f64 	%fd159, [%rd133];
	ld.global.f64 	%fd160, [%rd132];
	fma.rn.f64 	%fd256, %fd159, %fd160, %fd256;
	add.s32 	%r105, %r105, 1;
	add.s32 	%r106, %r106, 1;
	setp.ne.s32 	%p10, %r106, 0;
	@%p10 bra 	$L__BB0_11;
$L__BB0_12:
	shl.b64 	%rd134, %rd4, 3;
	add.s64 	%rd135, %rd3, %rd134;
	st.global.f64 	[%rd135], %fd256;
	sub.s32 	%r111, 19999, %r1;
	setp.gt.s32 	%p11, %r111, 19999;
	mov.f64 	%fd265, 0d0000000000000000;
	@%p11 bra 	$L__BB0_26;
	sub.s64 	%rd136, 19999, %rd4;
	mul.lo.s64 	%rd8, %rd136, 20000;
	add.s32 	%r23, %r1, 1;
	and.b32  	%r24, %r23, 15;
	setp.lt.u32 	%p12, %r1, 15;
	mov.f64 	%fd265, 0d0000000000000000;
	@%p12 bra 	$L__BB0_17;
	sub.s32 	%r109, 20014, %r1;
	and.b32  	%r76, %r23, -16;
	neg.s32 	%r108, %r76;
	mov.f64 	%fd265, 0d0000000000000000;
$L__BB0_15:
	.pragma "nounroll";
	add.s32 	%r77, %r109, -15;
	cvt.s64.s32 	%rd137, %r77;
	add.s64 	%rd138, %rd8, %rd137;
	shl.b64 	%rd139, %rd138, 3;
	add.s64 	%rd140, %rd2, %rd139;
	ld.global.f64 	%fd165, [%rd140];
	mul.wide.s32 	%rd141, %r77, 8;
	add.s64 	%rd142, %rd1, %rd141;
	ld.global.f64 	%fd166, [%rd142];
	fma.rn.f64 	%fd167, %fd165, %fd166, %fd265;
	add.s32 	%r78, %r109, -14;
	cvt.s64.s32 	%rd143, %r78;
	add.s64 	%rd144, %rd8, %rd143;
	shl.b64 	%rd145, %rd144, 3;
	add.s64 	%rd146, %rd2, %rd145;
	ld.global.f64 	%fd168, [%rd146];
	ld.global.f64 	%fd169, [%rd142+8];
	fma.rn.f64 	%fd170, %fd168, %fd169, %fd167;
	add.s32 	%r79, %r109, -13;
	cvt.s64.s32 	%rd147, %r79;
	add.s64 	%rd148, %rd8, %rd147;
	shl.b64 	%rd149, %rd148, 3;
	add.s64 	%rd150, %rd2, %rd149;
	ld.global.f64 	%fd171, [%rd150];
	ld.global.f64 	%fd172, [%rd142+16];
	fma.rn.f64 	%fd173, %fd171, %fd172, %fd170;
	add.s32 	%r80, %r109, -12;
	cvt.s64.s32 	%rd151, %r80;
	add.s64 	%rd152, %rd8, %rd151;
	shl.b64 	%rd153, %rd152, 3;
	add.s64 	%rd154, %rd2, %rd153;
	ld.global.f64 	%fd174, [%rd154];
	ld.global.f64 	%fd175, [%rd142+24];
	fma.rn.f64 	%fd176, %fd174, %fd175, %fd173;
	add.s32 	%r81, %r109, -11;
	cvt.s64.s32 	%rd155, %r81;
	add.s64 	%rd156, %rd8, %rd155;
	shl.b64 	%rd157, %rd156, 3;
	add.s64 	%rd158, %rd2, %rd157;
	ld.global.f64 	%fd177, [%rd158];
	ld.global.f64 	%fd178, [%rd142+32];
	fma.rn.f64 	%fd179, %fd177, %fd178, %fd176;
	add.s32 	%r82, %r109, -10;
	cvt.s64.s32 	%rd159, %r82;
	add.s64 	%rd160, %rd8, %rd159;
	shl.b64 	%rd161, %rd160, 3;
	add.s64 	%rd162, %rd2, %rd161;
	ld.global.f64 	%fd180, [%rd162];
	ld.global.f64 	%fd181, [%rd142+40];
	fma.rn.f64 	%fd182, %fd180, %fd181, %fd179;
	add.s32 	%r83, %r109, -9;
	cvt.s64.s32 	%rd163, %r83;
	add.s64 	%rd164, %rd8, %rd163;
	shl.b64 	%rd165, %rd164, 3;
	add.s64 	%rd166, %rd2, %rd165;
	ld.global.f64 	%fd183, [%rd166];
	ld.global.f64 	%fd184, [%rd142+48];
	fma.rn.f64 	%fd185, %fd183, %fd184, %fd182;
	add.s32 	%r84, %r109, -8;
	cvt.s64.s32 	%rd167, %r84;
	add.s64 	%rd168, %rd8, %rd167;
	shl.b64 	%rd169, %rd168, 3;
	add.s64 	%rd170, %rd2, %rd169;
	ld.global.f64 	%fd186, [%rd170];
	ld.global.f64 	%fd187, [%rd142+56];
	fma.rn.f64 	%fd188, %fd186, %fd187, %fd185;
	add.s32 	%r85, %r109, -7;
	cvt.s64.s32 	%rd171, %r85;
	add.s64 	%rd172, %rd8, %rd171;
	shl.b64 	%rd173, %rd172, 3;
	add.s64 	%rd174, %rd2, %rd173;
	ld.global.f64 	%fd189, [%rd174];
	ld.global.f64 	%fd190, [%rd142+64];
	fma.rn.f64 	%fd191, %fd189, %fd190, %fd188;
	add.s32 	%r86, %r109, -6;
	cvt.s64.s32 	%rd175, %r86;
	add.s64 	%rd176, %rd8, %rd175;
	shl.b64 	%rd177, %rd176, 3;
	add.s64 	%rd178, %rd2, %rd177;
	ld.global.f64 	%fd192, [%rd178];
	ld.global.f64 	%fd193, [%rd142+72];
	fma.rn.f64 	%fd194, %fd192, %fd193, %fd191;
	add.s32 	%r87, %r109, -5;
	cvt.s64.s32 	%rd179, %r87;
	add.s64 	%rd180, %rd8, %rd179;
	shl.b64 	%rd181, %rd180, 3;
	add.s64 	%rd182, %rd2, %rd181;
	ld.global.f64 	%fd195, [%rd182];
	ld.global.f64 	%fd196, [%rd142+80];
	fma.rn.f64 	%fd197, %fd195, %fd196, %fd194;
	add.s32 	%r88, %r109, -4;
	cvt.s64.s32 	%rd183, %r88;
	add.s64 	%rd184, %rd8, %rd183;
	shl.b64 	%rd185, %rd184, 3;
	add.s64 	%rd186, %rd2, %rd185;
	ld.global.f64 	%fd198, [%rd186];
	ld.global.f64 	%fd199, [%rd142+88];
	fma.rn.f64 	%fd200, %fd198, %fd199, %fd197;
	add.s32 	%r89, %r109, -3;
	cvt.s64.s32 	%rd187, %r89;
	add.s64 	%rd188, %rd8, %rd187;
	shl.b64 	%rd189, %rd188, 3;
	add.s64 	%rd190, %rd2, %rd189;
	ld.global.f64 	%fd201, [%rd190];
	ld.global.f64 	%fd202, [%rd142+96];
	fma.rn.f64 	%fd203, %fd201, %fd202, %fd200;
	add.s32 	%r90, %r109, -2;
	cvt.s64.s32 	%rd191, %r90;
	add.s64 	%rd192, %rd8, %rd191;
	shl.b64 	%rd193, %rd192, 3;
	add.s64 	%rd194, %rd2, %rd193;
	ld.global.f64 	%fd204, [%rd194];
	ld.global.f64 	%fd205, [%rd142+104];
	fma.rn.f64 	%fd206, %fd204, %fd205, %fd203;
	add.s32 	%r91, %r109, -1;
	cvt.s64.s32 	%rd195, %r91;
	add.s64 	%rd196, %rd8, %rd195;
	shl.b64 	%rd197, %rd196, 3;
	add.s64 	%rd198, %rd2, %rd197;
	ld.global.f64 	%fd207, [%rd198];
	ld.global.f64 	%fd208, [%rd142+112];
	fma.rn.f64 	%fd209, %fd207, %fd208, %fd206;
	cvt.s64.s32 	%rd199, %r109;
	add.s64 	%rd200, %rd8, %rd199;
	shl.b64 	%rd201, %rd200, 3;
	add.s64 	%rd202, %rd2, %rd201;
	ld.global.f64 	%fd210, [%rd202];
	ld.global.f64 	%fd211, [%rd142+120];
	fma.rn.f64 	%fd265, %fd210, %fd211, %fd209;
	add.s32 	%r109, %r109, 16;
	add.s32 	%r108, %r108, 16;
	setp.ne.s32 	%p13, %r108, 0;
	@%p13 bra 	$L__BB0_15;
	add.s32 	%r111, %r109, -15;
$L__BB0_17:
	setp.eq.s32 	%p14, %r24, 0;
	@%p14 bra 	$L__BB0_26;
	and.b32  	%r33, %r23, 7;
	setp.lt.u32 	%p15, %r24, 8;
	@%p15 bra 	$L__BB0_20;
	cvt.s64.s32 	%rd203, %r111;
	add.s64 	%rd204, %rd8, %rd203;
	shl.b64 	%rd205, %rd204, 3;
	add.s64 	%rd206, %rd2, %rd205;
	ld.global.f64 	%fd213, [%rd206];
	mul.wide.s32 	%rd207, %r111, 8;
	add.s64 	%rd208, %rd1, %rd207;
	ld.global.f64 	%fd214, [%rd208];
	fma.rn.f64 	%fd215, %fd213, %fd214, %fd265;
	add.s32 	%r92, %r111, 1;
	cvt.s64.s32 	%rd209, %r92;
	add.s64 	%rd210, %rd8, %rd209;
	shl.b64 	%rd211, %rd210, 3;
	add.s64 	%rd212, %rd2, %rd211;
	ld.global.f64 	%fd216, [%rd212];
	ld.global.f64 	%fd217, [%rd208+8];
	fma.rn.f64 	%fd218, %fd216, %fd217, %fd215;
	add.s32 	%r93, %r111, 2;
	cvt.s64.s32 	%rd213, %r93;
	add.s64 	%rd214, %rd8, %rd213;
	shl.b64 	%rd215, %rd214, 3;
	add.s64 	%rd216, %rd2, %rd215;
	ld.global.f64 	%fd219, [%rd216];
	ld.global.f64 	%fd220, [%rd208+16];
	fma.rn.f64 	%fd221, %fd219, %fd220, %fd218;
	add.s32 	%r94, %r111, 3;
	cvt.s64.s32 	%rd217, %r94;
	add.s64 	%rd218, %rd8, %rd217;
	shl.b64 	%rd219, %rd218, 3;
	add.s64 	%rd220, %rd2, %rd219;
	ld.global.f64 	%fd222, [%rd220];
	ld.global.f64 	%fd223, [%rd208+24];
	fma.rn.f64 	%fd224, %fd222, %fd223, %fd221;
	add.s32 	%r95, %r111, 4;
	cvt.s64.s32 	%rd221, %r95;
	add.s64 	%rd222, %rd8, %rd221;
	shl.b64 	%rd223, %rd222, 3;
	add.s64 	%rd224, %rd2, %rd223;
	ld.global.f64 	%fd225, [%rd224];
	ld.global.f64 	%fd226, [%rd208+32];
	fma.rn.f64 	%fd227, %fd225, %fd226, %fd224;
	add.s32 	%r96, %r111, 5;
	cvt.s64.s32 	%rd225, %r96;
	add.s64 	%rd226, %rd8, %rd225;
	shl.b64 	%rd227, %rd226, 3;
	add.s64 	%rd228, %rd2, %rd227;
	ld.global.f64 	%fd228, [%rd228];
	ld.global.f64 	%fd229, [%rd208+40];
	fma.rn.f64 	%fd230, %fd228, %fd229, %fd227;
	add.s32 	%r97, %r111, 6;
	cvt.s64.s32 	%rd229, %r97;
	add.s64 	%rd230, %rd8, %rd229;
	shl.b64 	%rd231, %rd230, 3;
	add.s64 	%rd232, %rd2, %rd231;
	ld.global.f64 	%fd231, [%rd232];
	ld.global.f64 	%fd232, [%rd208+48];
	fma.rn.f64 	%fd233, %fd231, %fd232, %fd230;
	add.s32 	%r98, %r111, 7;
	cvt.s64.s32 	%rd233, %r98;
	add.s64 	%rd234, %rd8, %rd233;
	shl.b64 	%rd235, %rd234, 3;
	add.s64 	%rd236, %rd2, %rd235;
	ld.global.f64 	%fd234, [%rd236];
	ld.global.f64 	%fd235, [%rd208+56];
	fma.rn.f64 	%fd265, %fd234, %fd235, %fd233;
	add.s32 	%r111, %r111, 8;
$L__BB0_20:
	setp.eq.s32 	%p16, %r33, 0;
	@%p16 bra 	$L__BB0_26;
	and.b32  	%r36, %r23, 3;
	setp.lt.u32 	%p17, %r33, 4;
	@%p17 bra 	$L__BB0_23;
	cvt.s64.s32 	%rd237, %r111;
	add.s64 	%rd238, %rd8, %rd237;
	shl.b64 	%rd239, %rd238, 3;
	add.s64 	%rd240, %rd2, %rd239;
	ld.global.f64 	%fd237, [%rd240];
	mul.wide.s32 	%rd241, %r111, 8;
	add.s64 	%rd242, %rd1, %rd241;
	ld.global.f64 	%fd238, [%rd242];
	fma.rn.f64 	%fd239, %fd237, %fd238, %fd265;
	add.s32 	%r99, %r111, 1;
	cvt.s64.s32 	%rd243, %r99;
	add.s64 	%rd244, %rd8, %rd243;
	shl.b64 	%rd245, %rd244, 3;
	add.s64 	%rd246, %rd2, %rd245;
	ld.global.f64 	%fd240, [%rd246];
	ld.global.f64 	%fd241, [%rd242+8];
	fma.rn.f64 	%fd242, %fd240, %fd241, %fd239;
	add.s32 	%r100, %r111, 2;
	cvt.s64.s32 	%rd247, %r100;
	add.s64 	%rd248, %rd8, %rd247;
	shl.b64 	%rd249, %rd248, 3;
	add.s64 	%rd250, %rd2, %rd249;
	ld.global.f64 	%fd243, [%rd250];
	ld.global.f64 	%fd244, [%rd242+16];
	fma.rn.f64 	%fd245, %fd243, %fd244, %fd242;
	add.s32 	%r101, %r111, 3;
	cvt.s64.s32 	%rd251, %r101;
	add.s64 	%rd252, %rd8, %rd251;
	shl.b64 	%rd253, %rd252, 3;
	add.s64 	%rd254, %rd2, %rd253;
	ld.global.f64 	%fd246, [%rd254];
	ld.global.f64 	%fd247, [%rd242+24];
	fma.rn.f64 	%fd265, %fd246, %fd247, %fd245;
	add.s32 	%r111, %r111, 4;
$L__BB0_23:
	setp.eq.s32 	%p18, %r36, 0;
	@%p18 bra 	$L__BB0_26;
	mul.lo.s64 	%rd255, %rd4, 160000;
	sub.s64 	%rd256, %rd2, %rd255;
	add.s64 	%rd9, %rd256, 3199840000;
	neg.s32 	%r113, %r36;
$L__BB0_25:
	.pragma "nounroll";
	mul.wide.s32 	%rd257, %r111, 8;
	add.s64 	%rd258, %rd1, %rd257;
	add.s64 	%rd259, %rd9, %rd257;
	ld.global.f64 	%fd248, [%rd259];
	ld.global.f64 	%fd249, [%rd258];
	fma.rn.f64 	%fd265, %fd248, %fd249, %fd265;
	add.s32 	%r111, %r111, 1;
	add.s32 	%r113, %r113, 1;
	setp.ne.s32 	%p19, %r113, 0;
	@%p19 bra 	$L__BB0_25;
$L__BB0_26:
	sub.s64 	%rd261, %rd3, %rd134;
	st.global.f64 	[%rd261+159992], %fd265;
	bra.uni 	$L__BB0_31;
$L__BB0_27:
	setp.ne.s32 	%p2, %r1, 10000;
	@%p2 bra 	$L__BB0_31;
	mov.f64 	%fd266, 0d0000000000000000;
	mov.b32 	%r115, 19999;
$L__BB0_29:
	mul.wide.u32 	%rd13, %r115, 8;
	add.s64 	%rd14, %rd2, %rd13;
	ld.global.f64 	%fd28, [%rd14+1600000000];
	add.s64 	%rd15, %rd1, %rd13;
	ld.global.f64 	%fd29, [%rd15];
	fma.rn.f64 	%fd30, %fd28, %fd29, %fd266;
	ld.global.f64 	%fd31, [%rd14+1599999992];
	ld.global.f64 	%fd32, [%rd15+-8];
	fma.rn.f64 	%fd33, %fd31, %fd32, %fd30;
	ld.global.f64 	%fd34, [%rd14+1599999984];
	ld.global.f64 	%fd35, [%rd15+-16];
	fma.rn.f64 	%fd36, %fd34, %fd35, %fd33;
	ld.global.f64 	%fd37, [%rd14+1599999976];
	ld.global.f64 	%fd38, [%rd15+-24];
	fma.rn.f64 	%fd39, %fd37, %fd38, %fd36;
	ld.global.f64 	%fd40, [%rd14+1599999968];
	ld.global.f64 	%fd41, [%rd15+-32];
	fma.rn.f64 	%fd42, %fd40, %fd41, %fd39;
	ld.global.f64 	%fd43, [%rd14+1599999960];
	ld.global.f64 	%fd44, [%rd15+-40];
	fma.rn.f64 	%fd45, %fd43, %fd44, %fd42;
	ld.global.f64 	%fd46, [%rd14+1599999952];
	ld.global.f64 	%fd47, [%rd15+-48];
	fma.rn.f64 	%fd48, %fd46, %fd47, %fd45;
	ld.global.f64 	%fd49, [%rd14+1599999944];
	ld.global.f64 	%fd50, [%rd15+-56];
	fma.rn.f64 	%fd51, %fd49, %fd50, %fd48;
	ld.global.f64 	%fd52, [%rd14+1599999936];
	ld.global.f64 	%fd53, [%rd15+-64];
	fma.rn.f64 	%fd54, %fd52, %fd53, %fd51;
	ld.global.f64 	%fd55, [%rd14+1599999928];
	ld.global.f64 	%fd56, [%rd15+-72];
	fma.rn.f64 	%fd57, %fd55, %fd56, %fd54;
	ld.global.f64 	%fd58, [%rd14+1599999920];
	ld.global.f64 	%fd59, [%rd15+-80];
	fma.rn.f64 	%fd60, %fd58, %fd59, %fd57;
	ld.global.f64 	%fd61, [%rd14+1599999912];
	ld.global.f64 	%fd62, [%rd15+-88];
	fma.rn.f64 	%fd63, %fd61, %fd62, %fd60;
	ld.global.f64 	%fd64, [%rd14+1599999904];
	ld.global.f64 	%fd65, [%rd15+-96];
	fma.rn.f64 	%fd66, %fd64, %fd65, %fd63;
	ld.global.f64 	%fd67, [%rd14+1599999896];
	ld.global.f64 	%fd68, [%rd15+-104];
	fma.rn.f64 	%fd69, %fd67, %fd68, %fd66;
	ld.global.f64 	%fd70, [%rd14+1599999888];
	ld.global.f64 	%fd71, [%rd15+-112];
	fma.rn.f64 	%fd72, %fd70, %fd71, %fd69;
	ld.global.f64 	%fd73, [%rd14+1599999880];
	ld.global.f64 	%fd74, [%rd15+-120];
	fma.rn.f64 	%fd266, %fd73, %fd74, %fd72;
	add.s32 	%r45, %r115, -16;
	add.s32 	%r50, %r115, -10016;
	setp.lt.u32 	%p3, %r50, -10001;
	mov.u32 	%r115, %r45;
	@%p3 bra 	$L__BB0_29;
	st.global.f64 	[%rd3+80000], %fd266;
$L__BB0_31:
	ret;

}


// ===== COMPILED SASS (sm_100) =====

	.target	sm_100

	.elftype	@"ET_EXEC"


//--------------------- .note.nv.tkinfo           --------------------------
	.section	.note.nv.tkinfo,"",@"SHT_NOTE"
	.sectionflags	@"SHF_NOTE_NV_TKINFO"
	.tkinfo
        /*0018*/ 	.word	0x00000002
        /*0030*/ 	.string	""
        /*0030*/ 	.string	"ptxas"
        /*0030*/ 	.string	"Cuda compilation tools, release 13.0, V13.0.88"
        /*0030*/ 	.string	"Build cuda_13.0.r13.0/compiler.36424714_0"
        /*0030*/ 	.string	"-arch sm_100 -m 64 "



//--------------------- .note.nv.cuinfo           --------------------------
	.section	.note.nv.cuinfo,"",@"SHT_NOTE"
	.sectionflags	@"SHF_NOTE_NV_CUINFO"
        /*0018*/ 	.short	0x0002
        /*001a*/ 	.short	0x0064
        /*001c*/ 	.short	0x0082
	.zero		2


//--------------------- .nv.info                  --------------------------
	.section	.nv.info,"",@"SHT_CUDA_INFO"
	.align	4


	//----- nvinfo : EIATTR_REGCOUNT
	.align		4
        /*0000*/ 	.byte	0x04, 0x2f
        /*0002*/ 	.short	(.L_1 - .L_0)
	.align		4
.L_0:
        /*0004*/ 	.word	index@(_Z4multPdS_S_)
        /*0008*/ 	.word	0x00000020


	//----- nvinfo : EIATTR_FRAME_SIZE
	.align		4
.L_1:
        /*000c*/ 	.byte	0x04, 0x11
        /*000e*/ 	.short	(.L_3 - .L_2)
	.align		4
.L_2:
        /*0010*/ 	.word	index@(_Z4multPdS_S_)
        /*0014*/ 	.word	0x00000000


	//----- nvinfo : EIATTR_MIN_STACK_SIZE
	.align		4
.L_3:
        /*0018*/ 	.byte	0x04, 0x12
        /*001a*/ 	.short	(.L_5 - .L_4)
	.align		4
.L_4:
        /*001c*/ 	.word	index@(_Z4multPdS_S_)
        /*0020*/ 	.word	0x00000000
.L_5:


//--------------------- .nv.compat                --------------------------
	.section	.nv.compat,"",@"SHT_CUDA_COMPAT_INFO"
	.align	4
        /*0000*/ 	.byte	0x02, 0x09, 0x00, 0x00, 0x02, 0x02, 0x01, 0x00, 0x02, 0x05, 0x05, 0x00, 0x03, 0x07, 0x01, 0x01
        /*0010*/ 	.byte	0x02, 0x03, 0x00, 0x00, 0x02, 0x06, 0x01, 0x00, 0x04, 0x0b, 0x08, 0x00, 0x01, 0x00, 0x00, 0x00
        /*0020*/ 	.byte	0x00, 0x00, 0x00, 0x00


//--------------------- .nv.info._Z4multPdS_S_    --------------------------
	.section	.nv.info._Z4multPdS_S_,"",@"SHT_CUDA_INFO"
	.sectionflags	@""
	.align	4


	//----- nvinfo : EIATTR_CUDA_API_VERSION
	.align		4
        /*0000*/ 	.byte	0x04, 0x37
        /*0002*/ 	.short	(.L_7 - .L_6)
.L_6:
        /*0004*/ 	.word	0x00000082


	//----- nvinfo : EIATTR_KPARAM_INFO
	.align		4
.L_7:
        /*0008*/ 	.byte	0x04, 0x17
        /*000a*/ 	.short	(.L_9 - .L_8)
.L_8:
        /*000c*/ 	.word	0x00000000
        /*0010*/ 	.short	0x0002
        /*0012*/ 	.short	0x0010
        /*0014*/ 	.byte	0x00, 0xf5, 0x21, 0x00


	//----- nvinfo : EIATTR_KPARAM_INFO
	.align		4
.L_9:
        /*0018*/ 	.byte	0x04, 0x17
        /*001a*/ 	.short	(.L_11 - .L_10)
.L_10:
        /*001c*/ 	.word	0x00000000
        /*0020*/ 	.short	0x0001
        /*0022*/ 	.short	0x0008
        /*0024*/ 	.byte	0x00, 0xf5, 0x21, 0x00


	//----- nvinfo : EIATTR_KPARAM_INFO
	.align		4
.L_11:
        /*0028*/ 	.byte	0x04, 0x17
        /*002a*/ 	.short	(.L_13 - .L_12)
.L_12:
        /*002c*/ 	.word	0x00000000
        /*0030*/ 	.short	0x0000
        /*0032*/ 	.short	0x0000
        /*0034*/ 	.byte	0x00, 0xf5, 0x21, 0x00


	//----- nvinfo : EIATTR_SPARSE_MMA_MASK
	.align		4
.L_13:
        /*0038*/ 	.byte	0x03, 0x50
        /*003a*/ 	.short	0x0000


	//----- nvinfo : EIATTR_MAXREG_COUNT
	.align		4
        /*003c*/ 	.byte	0x03, 0x1b
        /*003e*/ 	.short	0x00ff


	//----- nvinfo : EIATTR_MERCURY_ISA_VERSION
	.align		4
        /*0040*/ 	.byte	0x03, 0x5f
        /*0042*/ 	.short	0x0101


	//----- nvinfo : EIATTR_VRC_CTA_INIT_COUNT
	.align		4
        /*0044*/ 	.byte	0x02, 0x4a
	.zero		1
	.zero		1


	//----- nvinfo : EIATTR_EXIT_INSTR_OFFSETS
	.align		4
        /*0048*/ 	.byte	0x04, 0x1c
        /*004a*/ 	.short	(.L_15 - .L_14)


	//   ....[0]....
.L_14:
        /*004c*/ 	.word	0x00002640


	//   ....[1]....
        /*0050*/ 	.word	0x00002660


	//   ....[2]....
        /*0054*/ 	.word	0x00002a50


	//----- nvinfo : EIATTR_CRS_STACK_SIZE
	.align		4
.L_15:
        /*0058*/ 	.byte	0x04, 0x1e
        /*005a*/ 	.short	(.L_17 - .L_16)
.L_16:
        /*005c*/ 	.word	0x00000000


	//----- nvinfo : EIATTR_CBANK_PARAM_SIZE
	.align		4
.L_17:
        /*0060*/ 	.byte	0x03, 0x19
        /*0062*/ 	.short	0x0018


	//----- nvinfo : EIATTR_PARAM_CBANK
	.align		4
        /*0064*/ 	.byte	0x04, 0x0a
        /*0066*/ 	.short	(.L_19 - .L_18)
	.align		4
.L_18:
        /*0068*/ 	.word	index@(.nv.constant0._Z4multPdS_S_)
        /*006c*/ 	.short	0x0380
        /*006e*/ 	.short	0x0018


	//----- nvinfo : EIATTR_SW_WAR
	.align		4
.L_19:
        /*0070*/ 	.byte	0x04, 0x36
        /*0072*/ 	.short	(.L_21 - .L_20)
.L_20:
        /*0074*/ 	.word	0x00000008
.L_21:


//--------------------- .nv.callgraph             --------------------------
	.section	.nv.callgraph,"",@"SHT_CUDA_CALLGRAPH"
	.align	4
	.sectionentsize	8
	.align		4
        /*0000*/ 	.word	0x00000000
	.align		4
        /*0004*/ 	.word	0xffffffff
	.align		4
        /*0008*/ 	.word	0x00000000
	.align		4
        /*000c*/ 	.word	0xfffffffe
	.align		4
        /*0010*/ 	.word	0x00000000
	.align		4
        /*0014*/ 	.word	0xfffffffd
	.align		4
        /*0018*/ 	.word	0x00000000
	.align		4
        /*001c*/ 	.word	0xfffffffc


//--------------------- .text._Z4multPdS_S_       --------------------------
	.section	.text._Z4multPdS_S_,"ax",@progbits
	.align	128
        .global         _Z4multPdS_S_
        .type           _Z4multPdS_S_,@function
        .size           _Z4multPdS_S_,(.L_x_23 - _Z4multPdS_S_)
        .other          _Z4multPdS_S_,@"STO_CUDA_ENTRY STV_DEFAULT"
_Z4multPdS_S_:
.text._Z4multPdS_S_:
[----:B------:R-:W-:Y:S01]  /*0000*/  LDC R1, c[0x0][0x37c] ;  /* 0x0000df00ff017b82 */ /* 0x000fe20000000800 */
[----:B------:R-:W0:Y:S01]  /*0010*/  S2R R0, SR_CTAID.X ;  /* 0x0000000000007919 */ /* 0x000e220000002500 */
[----:B------:R-:W0:Y:S01]  /*0020*/  LDCU UR6, c[0x0][0x360] ;  /* 0x00006c00ff0677ac */ /* 0x000e220008000800 */
[----:B------:R-:W0:Y:S01]  /*0030*/  S2R R3, SR_TID.X ;  /* 0x0000000000037919 */ /* 0x000e220000002100 */
[----:B------:R-:W1:Y:S01]  /*0040*/  LDCU.64 UR4, c[0x0][0x358] ;  /* 0x00006b00ff0477ac */ /* 0x000e620008000a00 */
[----:B0-----:R-:W-:-:S05]  /*0050*/  IMAD R0, R0, UR6, R3 ;  /* 0x0000000600007c24 */ /* 0x001fca000f8e0203 */
[----:B------:R-:W-:-:S13]  /*0060*/  ISETP.GT.AND P0, PT, R0, 0x270f, PT ;  /* 0x0000270f0000780c */ /* 0x000fda0003f04270 */
[----:B-1----:R-:W-:Y:S05]  /*0070*/  @P0 BRA `(.L_x_0) ;  /* 0x0000002400740947 */ /* 0x002fea0003800000 */
[C---:B------:R-:W-:Y:S01]  /*0080*/  IADD3 R2, PT, PT, -R0.reuse, 0x4e20, RZ ;  /* 0x00004e2000027810 */ /* 0x040fe20007ffe1ff */
[----:B------:R-:W-:Y:S01]  /*0090*/  BSSY.RECONVERGENT B0, `(.L_x_1) ;  /* 0x000008e000007945 */ /* 0x000fe20003800200 */
[----:B------:R-:W-:Y:S01]  /*00a0*/  SHF.R.S32.HI R3, RZ, 0x1f, R0 ;  /* 0x0000001fff037819 */ /* 0x000fe20000011400 */
[----:B------:R-:W-:Y:S01]  /*00b0*/  VIADD R4, R0, 0x7 ;  /* 0x0000000700047836 */ /* 0x000fe20000000000 */
[C---:B------:R-:W-:Y:S02]  /*00c0*/  LOP3.LUT R26, R2.reuse, 0xfffffff0, RZ, 0xc0, !PT ;  /* 0xfffffff0021a7812 */ /* 0x040fe400078ec0ff */
[----:B------:R-:W-:Y:S02]  /*00d0*/  CS2R R20, SRZ ;  /* 0x0000000000147805 */ /* 0x000fe4000001ff00 */
[----:B------:R-:W-:Y:S01]  /*00e0*/  LOP3.LUT R5, R2, 0xf, RZ, 0xc0, !PT ;  /* 0x0000000f02057812 */ /* 0x000fe200078ec0ff */
[----:B------:R-:W-:-:S07]  /*00f0*/  IMAD.MOV R26, RZ, RZ, -R26 ;  /* 0x000000ffff1a7224 */ /* 0x000fce00078e0a1a */
.L_x_2:
[----:B------:R-:W0:Y:S01]  /*0100*/  LDC.64 R10, c[0x0][0x380] ;  /* 0x0000e000ff0a7b82 */ /* 0x000e220000000a00 */
[----:B------:R-:W-:-:S05]  /*0110*/  VIADD R6, R4, 0xfffffff9 ;  /* 0xfffffff904067836 */ /* 0x000fca0000000000 */
[--C-:B------:R-:W-:Y:S02]  /*0120*/  SHF.R.S32.HI R7, RZ, 0x1f, R6.reuse ;  /* 0x0000001fff077819 */ /* 0x100fe40000011406 */
[----:B------:R-:W1:Y:S01]  /*0130*/  LDC.64 R8, c[0x0][0x388] ;  /* 0x0000e200ff087b82 */ /* 0x000e620000000a00 */
[----:B------:R-:W-:-:S03]  /*0140*/  IMAD.WIDE R12, R0, 0x4e20, R6 ;  /* 0x00004e20000c7825 */ /* 0x000fc600078e0206 */
[----:B0-----:R-:W-:-:S04]  /*0150*/  LEA R22, P0, R12, R10, 0x3 ;  /* 0x0000000a0c167211 */ /* 0x001fc800078018ff */
[----:B------:R-:W-:Y:S01]  /*0160*/  LEA.HI.X R23, R12, R11, R13, 0x3, P0 ;  /* 0x0000000b0c177211 */ /* 0x000fe200000f1c0d */
[----:B-1----:R-:W-:-:S05]  /*0170*/  IMAD.WIDE R6, R6, 0x8, R8 ;  /* 0x0000000806067825 */ /* 0x002fca00078e0208 */
[----:B------:R-:W2:Y:S04]  /*0180*/  LDG.E.64 R22, desc[UR4][R22.64] ;  /* 0x0000000416167981 */ /* 0x000ea8000c1e1b00 */
[----:B------:R-:W2:Y:S01]  /*0190*/  LDG.E.64 R16, desc[UR4][R6.64] ;  /* 0x0000000406107981 */ /* 0x000ea2000c1e1b00 */
[----:B------:R-:W-:-:S05]  /*01a0*/  VIADD R12, R4, 0xfffffffa ;  /* 0xfffffffa040c7836 */ /* 0x000fca0000000000 */
[--C-:B------:R-:W-:Y:S01]  /*01b0*/  SHF.R.S32.HI R13, RZ, 0x1f, R12.reuse ;  /* 0x0000001fff0d7819 */ /* 0x100fe2000001140c */
[----:B------:R-:W-:Y:S02]  /*01c0*/  VIADD R14, R4, 0xfffffffb ;  /* 0xfffffffb040e7836 */ /* 0x000fe40000000000 */
[----:B------:R-:W-:-:S03]  /*01d0*/  IMAD.WIDE R12, R0, 0x4e20, R12 ;  /* 0x00004e20000c7825 */ /* 0x000fc600078e020c */
[--C-:B------:R-:W-:Y:S02]  /*01e0*/  SHF.R.S32.HI R15, RZ, 0x1f, R14.reuse ;  /* 0x0000001fff0f7819 */ /* 0x100fe4000001140e */
[----:B------:R-:W-:Y:S01]  /*01f0*/  LEA R18, P0, R12, R10, 0x3 ;  /* 0x0000000a0c127211 */ /* 0x000fe200078018ff */
[----:B------:R-:W-:-:S03]  /*0200*/  IMAD.WIDE R14, R0, 0x4e20, R14 ;  /* 0x00004e20000e7825 */ /* 0x000fc600078e020e */
[----:B------:R-:W-:Y:S02]  /*0210*/  LEA.HI.X R19, R12, R11, R13, 0x3, P0 ;  /* 0x0000000b0c137211 */ /* 0x000fe400000f1c0d */
[----:B------:R-:W3:Y:S01]  /*0220*/  LDG.E.64 R12, desc[UR4][R6.64+0x8] ;  /* 0x00000804060c7981 */ /* 0x000ee2000c1e1b00 */
[----:B------:R-:W-:-:S03]  /*0230*/  LEA R28, P0, R14, R10, 0x3 ;  /* 0x0000000a0e1c7211 */ /* 0x000fc600078018ff */
[----:B------:R-:W3:Y:S01]  /*0240*/  LDG.E.64 R18, desc[UR4][R18.64] ;  /* 0x0000000412127981 */ /* 0x000ee2000c1e1b00 */
[----:B------:R-:W-:Y:S01]  /*0250*/  LEA.HI.X R29, R14, R11, R15, 0x3, P0 ;  /* 0x0000000b0e1d7211 */ /* 0x000fe200000f1c0f */
[----:B------:R-:W-:-:S04]  /*0260*/  VIADD R24, R4, 0xfffffffc ;  /* 0xfffffffc04187836 */ /* 0x000fc80000000000 */
[----:B------:R-:W4:Y:S01]  /*0270*/  LDG.E.64 R14, desc[UR4][R28.64] ;  /* 0x000000041c0e7981 */ /* 0x000f22000c1e1b00 */
[----:B------:R-:W-:-:S03]  /*0280*/  SHF.R.S32.HI R25, RZ, 0x1f, R24 ;  /* 0x0000001fff197819 */ /* 0x000fc60000011418 */
[----:B------:R-:W-:Y:S01]  /*0290*/  IMAD.WIDE R24, R0, 0x4e20, R24 ;  /* 0x00004e2000187825 */ /* 0x000fe200078e0218 */
[----:B--2---:R-:W-:Y:S01]  /*02a0*/  DFMA R20, R22, R16, R20 ;  /* 0x000000101614722b */ /* 0x004fe20000000014 */
[----:B------:R-:W4:Y:S01]  /*02b0*/  LDG.E.64 R22, desc[UR4][R6.64+0x10] ;  /* 0x0000100406167981 */ /* 0x000f22000c1e1b00 */
[----:B------:R-:W-:-:S04]  /*02c0*/  LEA R16, P0, R24, R10, 0x3 ;  /* 0x0000000a18107211 */ /* 0x000fc800078018ff */
[----:B------:R-:W-:Y:S02]  /*02d0*/  LEA.HI.X R17, R24, R11, R25, 0x3, P0 ;  /* 0x0000000b18117211 */ /* 0x000fe400000f1c19 */
[----:B------:R-:W2:Y:S04]  /*02e0*/  LDG.E.64 R24, desc[UR4][R6.64+0x18] ;  /* 0x0000180406187981 */ /* 0x000ea8000c1e1b00 */
[----:B------:R-:W2:Y:S01]  /*02f0*/  LDG.E.64 R16, desc[UR4][R16.64] ;  /* 0x0000000410107981 */ /* 0x000ea2000c1e1b00 */
[----:B---3--:R-:W-:Y:S01]  /*0300*/  DFMA R20, R18, R12, R20 ;  /* 0x0000000c1214722b */ /* 0x008fe20000000014 */
[----:B------:R-:W-:-:S05]  /*0310*/  VIADD R12, R4, 0xfffffffd ;  /* 0xfffffffd040c7836 */ /* 0x000fca0000000000 */
[----:B------:R-:W-:-:S03]  /*0320*/  SHF.R.S32.HI R13, RZ, 0x1f, R12 ;  /* 0x0000001fff0d7819 */ /* 0x000fc6000001140c */
[----:B------:R-:W-:-:S03]  /*0330*/  IMAD.WIDE R12, R0, 0x4e20, R12 ;  /* 0x00004e20000c7825 */ /* 0x000fc600078e020c */
[----:B------:R-:W-:-:S04]  /*0340*/  LEA R18, P0, R12, R10, 0x3 ;  /* 0x0000000a0c127211 */ /* 0x000fc800078018ff */
[----:B------:R-:W-:Y:S02]  /*0350*/  LEA.HI.X R19, R12, R11, R13, 0x3, P0 ;  /* 0x0000000b0c137211 */ /* 0x000fe400000f1c0d */
[----:B------:R-:W3:Y:S04]  /*0360*/  LDG.E.64 R12, desc[UR4][R6.64+0x20] ;  /* 0x00002004060c7981 */ /* 0x000ee8000c1e1b00 */
[----:B------:R-:W3:Y:S01]  /*0370*/  LDG.E.64 R18, desc[UR4][R18.64] ;  /* 0x0000000412127981 */ /* 0x000ee2000c1e1b00 */
[----:B----4-:R-:W-:Y:S01]  /*0380*/  DFMA R22, R14, R22, R20 ;  /* 0x000000160e16722b */ /* 0x010fe20000000014 */
[----:B------:R-:W-:-:S05]  /*0390*/  VIADD R14, R4, 0xfffffffe ;  /* 0xfffffffe040e7836 */ /* 0x000fca0000000000 */
[--C-:B------:R-:W-:Y:S01]  /*03a0*/  SHF.R.S32.HI R15, RZ, 0x1f, R14.reuse ;  /* 0x0000001fff0f7819 */ /* 0x100fe2000001140e */
[----:B------:R-:W-:Y:S02]  /*03b0*/  VIADD R20, R4, 0xffffffff ;  /* 0xffffffff04147836 */ /* 0x000fe40000000000 */
[----:B------:R-:W-:-:S03]  /*03c0*/  IMAD.WIDE R14, R0, 0x4e20, R14 ;  /* 0x00004e20000e7825 */ /* 0x000fc600078e020e */
[--C-:B------:R-:W-:Y:S02]  /*03d0*/  SHF.R.S32.HI R21, RZ, 0x1f, R20.reuse ;  /* 0x0000001fff157819 */ /* 0x100fe40000011414 */
[----:B------:R-:W-:Y:S01]  /*03e0*/  LEA R28, P0, R14, R10, 0x3 ;  /* 0x0000000a0e1c7211 */ /* 0x000fe200078018ff */
[----:B------:R-:W-:-:S03]  /*03f0*/  IMAD.WIDE R20, R0, 0x4e20, R20 ;  /* 0x00004e2000147825 */ /* 0x000fc600078e0214 */
[-C--:B------:R-:W-:Y:S01]  /*0400*/  LEA.HI.X R29, R14, R11.reuse, R15, 0x3, P0 ;  /* 0x0000000b0e1d7211 */ /* 0x080fe200000f1c0f */
[----:B--2---:R-:W-:Y:S01]  /*0410*/  DFMA R24, R16, R24, R22 ;  /* 0x000000181018722b */ /* 0x004fe20000000016 */
[C---:B------:R-:W-:Y:S01]  /*0420*/  LEA R14, P0, R20.reuse, R10, 0x3 ;  /* 0x0000000a140e7211 */ /* 0x040fe200078018ff */
[----:B------:R-:W2:Y:S04]  /*0430*/  LDG.E.64 R22, desc[UR4][R6.64+0x28] ;  /* 0x0000280406167981 */ /* 0x000ea8000c1e1b00 */
[----:B------:R-:W2:Y:S01]  /*0440*/  LDG.E.64 R16, desc[UR4][R28.64] ;  /* 0x000000041c107981 */ /* 0x000ea2000c1e1b00 */
[----:B------:R-:W-:-:S03]  /*0450*/  LEA.HI.X R15, R20, R11, R21, 0x3, P0 ;  /* 0x0000000b140f7211 */ /* 0x000fc600000f1c15 */
[----:B------:R-:W4:Y:S04]  /*0460*/  LDG.E.64 R20, desc[UR4][R6.64+0x30] ;  /* 0x0000300406147981 */ /* 0x000f28000c1e1b00 */
[----:B------:R-:W4:Y:S01]  /*0470*/  LDG.E.64 R14, desc[UR4][R14.64] ;  /* 0x000000040e0e7981 */ /* 0x000f22000c1e1b00 */
[----:B---3--:R-:W-:Y:S01]  /*0480*/  DFMA R24, R18, R12, R24 ;  /* 0x0000000c1218722b */ /* 0x008fe20000000018 */
[--C-:B------:R-:W-:Y:S01]  /*0490*/  SHF.R.S32.HI R13, RZ, 0x1f, R4.reuse ;  /* 0x0000001fff0d7819 */ /* 0x100fe20000011404 */
[----:B------:R-:W-:-:S04]  /*04a0*/  IMAD.MOV.U32 R12, RZ, RZ, R4 ;  /* 0x000000ffff0c7224 */ /* 0x000fc800078e0004 */
[----:B------:R-:W-:-:S03]  /*04b0*/  IMAD.WIDE R12, R0, 0x4e20, R12 ;  /* 0x00004e20000c7825 */ /* 0x000fc600078e020c */
[----:B------:R-:W-:-:S04]  /*04c0*/  LEA R18, P0, R12, R10, 0x3 ;  /* 0x0000000a0c127211 */ /* 0x000fc800078018ff */
[----:B------:R-:W-:-:S06]  /*04d0*/  LEA.HI.X R19, R12, R11, R13, 0x3, P0 ;  /* 0x0000000b0c137211 */ /* 0x000fcc00000f1c0d */
[----:B------:R-:W3:Y:S01]  /*04e0*/  LDG.E.64 R18, desc[UR4][R18.64] ;  /* 0x0000000412127981 */ /* 0x000ee2000c1e1b00 */
[----:B--2---:R-:W-:Y:S01]  /*04f0*/  DFMA R22, R16, R22, R24 ;  /* 0x000000161016722b */ /* 0x004fe20000000018 */
[----:B------:R-:W-:-:S05]  /*0500*/  VIADD R16, R4, 0x1 ;  /* 0x0000000104107836 */ /* 0x000fca0000000000 */
[--C-:B------:R-:W-:Y:S02]  /*0510*/  SHF.R.S32.HI R17, RZ, 0x1f, R16.reuse ;  /* 0x0000001fff117819 */ /* 0x100fe40000011410 */
[----:B----4-:R-:W-:Y:S01]  /*0520*/  DFMA R20, R14, R20, R22 ;  /* 0x000000140e14722b */ /* 0x010fe20000000016 */
[----:B------:R-:W3:Y:S01]  /*0530*/  LDG.E.64 R14, desc[UR4][R6.64+0x38] ;  /* 0x00003804060e7981 */ /* 0x000ee2000c1e1b00 */
[----:B------:R-:W-:-:S03]  /*0540*/  IMAD.WIDE R16, R0, 0x4e20, R16 ;  /* 0x00004e2000107825 */ /* 0x000fc600078e0210 */
[----:B------:R-:W2:Y:S01]  /*0550*/  LDG.E.64 R22, desc[UR4][R6.64+0x40] ;  /* 0x0000400406167981 */ /* 0x000ea2000c1e1b00 */
[----:B------:R-:W-:Y:S01]  /*0560*/  VIADD R24, R4, 0x2 ;  /* 0x0000000204187836 */ /* 0x000fe20000000000 */
[----:B------:R-:W-:-:S04]  /*0570*/  LEA R12, P0, R16, R10, 0x3 ;  /* 0x0000000a100c7211 */ /* 0x000fc800078018ff */
[----:B------:R-:W-:Y:S02]  /*0580*/  LEA.HI.X R13, R16, R11, R17, 0x3, P0 ;  /* 0x0000000b100d7211 */ /* 0x000fe400000f1c11 */
[----:B------:R-:W-:-:S04]  /*0590*/  SHF.R.S32.HI R25, RZ, 0x1f, R24 ;  /* 0x0000001fff197819 */ /* 0x000fc80000011418 */
[----:B------:R-:W2:Y:S01]  /*05a0*/  LDG.E.64 R12, desc[UR4][R12.64] ;  /* 0x000000040c0c7981 */ /* 0x000ea2000c1e1b00 */
[----:B------:R-:W-:-:S03]  /*05b0*/  IMAD.WIDE R24, R0, 0x4e20, R24 ;  /* 0x00004e2000187825 */ /* 0x000fc600078e0218 */
[----:B------:R-:W-:-:S04]  /*05c0*/  LEA R16, P0, R24, R10, 0x3 ;  /* 0x0000000a18107211 */ /* 0x000fc800078018ff */
[----:B------:R-:W-:Y:S02]  /*05d0*/  LEA.HI.X R17, R24, R11, R25, 0x3, P0 ;  /* 0x0000000b18117211 */ /* 0x000fe400000f1c19 */
[----:B------:R-:W4:Y:S04]  /*05e0*/  LDG.E.64 R24, desc[UR4][R6.64+0x48] ;  /* 0x0000480406187981 */ /* 0x000f28000c1e1b00 */
[----:B------:R-:W4:Y:S01]  /*05f0*/  LDG.E.64 R16, desc[UR4][R16.64] ;  /* 0x0000000410107981 */ /* 0x000f22000c1e1b00 */
[----:B---3--:R-:W-:Y:S01]  /*0600*/  DFMA R20, R18, R14, R20 ;  /* 0x0000000e1214722b */ /* 0x008fe20000000014 */
[----:B------:R-:W-:-:S05]  /*0610*/  VIADD R14, R4, 0x3 ;  /* 0x00000003040e7836 */ /* 0x000fca0000000000 */
[----:B------:R-:W-:-:S03]  /*0620*/  SHF.R.S32.HI R15, RZ, 0x1f, R14 ;  /* 0x0000001fff0f7819 */ /* 0x000fc6000001140e */
[----:B------:R-:W-:-:S04]  /*0630*/  IMAD.WIDE R14, R0, 0x4e20, R14 ;  /* 0x00004e20000e7825 */ /* 0x000fc800078e020e */
[----:B------:R-:W-:Y:S01]  /*0640*/  VIADD R18, R4, 0x4 ;  /* 0x0000000404127836 */ /* 0x000fe20000000000 */
[----:B--2---:R-:W-:Y:S01]  /*0650*/  DFMA R22, R12, R22, R20 ;  /* 0x000000160c16722b */ /* 0x004fe20000000014 */
[----:B------:R-:W-:-:S03]  /*0660*/  LEA R20, P0, R14, R10, 0x3 ;  /* 0x0000000a0e147211 */ /* 0x000fc600078018ff */
[--C-:B------:R-:W-:Y:S02]  /*0670*/  SHF.R.S32.HI R19, RZ, 0x1f, R18.reuse ;  /* 0x0000001fff137819 */ /* 0x100fe40000011412 */
[----:B------:R-:W-:Y:S01]  /*0680*/  LEA.HI.X R21, R14, R11, R15, 0x3, P0 ;  /* 0x0000000b0e157211 */ /* 0x000fe200000f1c0f */
[----:B------:R-:W-:Y:S01]  /*0690*/  VIADD R12, R4, 0x5 ;  /* 0x00000005040c7836 */ /* 0x000fe20000000000 */
[----:B------:R-:W2:Y:S01]  /*06a0*/  LDG.E.64 R14, desc[UR4][R6.64+0x50] ;  /* 0x00005004060e7981 */ /* 0x000ea2000c1e1b00 */
[----:B------:R-:W-:-:S03]  /*06b0*/  IMAD.WIDE R18, R0, 0x4e20, R18 ;  /* 0x00004e2000127825 */ /* 0x000fc600078e0212 */
[----:B------:R-:W2:Y:S01]  /*06c0*/  LDG.E.64 R20, desc[UR4][R20.64] ;  /* 0x0000000414147981 */ /* 0x000ea2000c1e1b00 */
[--C-:B------:R-:W-:Y:S01]  /*06d0*/  SHF.R.S32.HI R13, RZ, 0x1f, R12.reuse ;  /* 0x0000001fff0d7819 */ /* 0x100fe2000001140c */
[----:B----4-:R-:W-:Y:S01]  /*06e0*/  DFMA R24, R16, R24, R22 ;  /* 0x000000181018722b */ /* 0x010fe20000000016 */
[-C--:B------:R-:W-:Y:S01]  /*06f0*/  LEA R16, P0, R18, R10.reuse, 0x3 ;  /* 0x0000000a12107211 */ /* 0x080fe200078018ff */
[----:B------:R-:W-:Y:S01]  /*0700*/  IMAD.WIDE R12, R0, 0x4e20, R12 ;  /* 0x00004e20000c7825 */ /* 0x000fe200078e020c */
[----:B------:R-:W3:Y:S02]  /*0710*/  LDG.E.64 R22, desc[UR4][R6.64+0x58] ;  /* 0x0000580406167981 */ /* 0x000ee4000c1e1b00 */
[----:B------:R-:W-:Y:S02]  /*0720*/  LEA.HI.X R17, R18, R11, R19, 0x3, P0 ;  /* 0x0000000b12117211 */ /* 0x000fe400000f1c13 */
[----:B------:R-:W-:-:S04]  /*0730*/  LEA R18, P0, R12, R10, 0x3 ;  /* 0x0000000a0c127211 */ /* 0x000fc800078018ff */
[----:B------:R-:W3:Y:S01]  /*0740*/  LDG.E.64 R16, desc[UR4][R16.64] ;  /* 0x0000000410107981 */ /* 0x000ee2000c1e1b00 */
[----:B------:R-:W-:-:S03]  /*0750*/  LEA.HI.X R19, R12, R11, R13, 0x3, P0 ;  /* 0x0000000b0c137211 */ /* 0x000fc600000f1c0d */
[----:B------:R-:W4:Y:S04]  /*0760*/  LDG.E.64 R12, desc[UR4][R6.64+0x60] ;  /* 0x00006004060c7981 */ /* 0x000f28000c1e1b00 */
[----:B------:R-:W4:Y:S01]  /*0770*/  LDG.E.64 R18, desc[UR4][R18.64] ;  /* 0x0000000412127981 */ /* 0x000f22000c1e1b00 */
[----:B--2---:R-:W-:Y:S01]  /*0780*/  DFMA R24, R20, R14, R24 ;  /* 0x0000000e1418722b */ /* 0x004fe20000000018 */
[C---:B------:R-:W-:Y:S02]  /*0790*/  VIADD R14, R4.reuse, 0x6 ;  /* 0x00000006040e7836 */ /* 0x040fe40000000000 */
[----:B------:R-:W-:-:S03]  /*07a0*/  VIADD R20, R4, 0x7 ;  /* 0x0000000704147836 */ /* 0x000fc60000000000 */
[----:B------:R-:W-:Y:S02]  /*07b0*/  SHF.R.S32.HI R15, RZ, 0x1f, R14 ;  /* 0x0000001fff0f7819 */ /* 0x000fe4000001140e */
[----:B------:R-:W-:Y:S01]  /*07c0*/  SHF.R.S32.HI R21, RZ, 0x1f, R20 ;  /* 0x0000001fff157819 */ /* 0x000fe20000011414 */
[----:B------:R-:W-:Y:S01]  /*07d0*/  IMAD.WIDE R14, R0, 0x4e20, R14 ;  /* 0x00004e20000e7825 */ /* 0x000fe200078e020e */
[----:B---3--:R-:W-:Y:S02]  /*07e0*/  DFMA R22, R16, R22, R24 ;  /* 0x000000161016722b */ /* 0x008fe40000000018 */
[----:B------:R-:W-:Y:S01]  /*07f0*/  LEA R16, P0, R14, R10, 0x3 ;  /* 0x0000000a0e107211 */ /* 0x000fe200078018ff */
[----:B------:R-:W-:Y:S02]  /*0800*/  VIADD R24, R4, 0x8 ;  /* 0x0000000804187836 */ /* 0x000fe40000000000 */
[----:B------:R-:W-:Y:S01]  /*0810*/  IMAD.WIDE R20, R0, 0x4e20, R20 ;  /* 0x00004e2000147825 */ /* 0x000fe200078e0214 */
[----:B------:R-:W-:-:S02]  /*0820*/  LEA.HI.X R17, R14, R11, R15, 0x3, P0 ;  /* 0x0000000b0e117211 */ /* 0x000fc400000f1c0f */
[--C-:B------:R-:W-:Y:S01]  /*0830*/  SHF.R.S32.HI R25, RZ, 0x1f, R24.reuse ;  /* 0x0000001fff197819 */ /* 0x100fe20000011418 */
[----:B----4-:R-:W-:Y:S01]  /*0840*/  DFMA R12, R18, R12, R22 ;  /* 0x0000000c120c722b */ /* 0x010fe20000000016 */
[----:B------:R-:W2:Y:S01]  /*0850*/  LDG.E.64 R14, desc[UR4][R6.64+0x68] ;  /* 0x00006804060e7981 */ /* 0x000ea2000c1e1b00 */
[-C--:B------:R-:W-:Y:S01]  /*0860*/  LEA R18, P0, R20, R10.reuse, 0x3 ;  /* 0x0000000a14127211 */ /* 0x080fe200078018ff */
[----:B------:R-:W-:Y:S02]  /*0870*/  IMAD.WIDE R24, R0, 0x4e20, R24 ;  /* 0x00004e2000187825 */ /* 0x000fe400078e0218 */
[----:B------:R-:W2:Y:S01]  /*0880*/  LDG.E.64 R16, desc[UR4][R16.64] ;  /* 0x0000000410107981 */ /* 0x000ea2000c1e1b00 */
[-C--:B------:R-:W-:Y:S02]  /*0890*/  LEA.HI.X R19, R20, R11.reuse, R21, 0x3, P0 ;  /* 0x0000000b14137211 */ /* 0x080fe400000f1c15 */
[C---:B------:R-:W-:Y:S01]  /*08a0*/  LEA R22, P0, R24.reuse, R10, 0x3 ;  /* 0x0000000a18167211 */ /* 0x040fe200078018ff */
[----:B------:R-:W3:Y:S04]  /*08b0*/  LDG.E.64 R20, desc[UR4][R6.64+0x70] ;  /* 0x0000700406147981 */ /* 0x000ee8000c1e1b00 */
[----:B------:R-:W3:Y:S01]  /*08c0*/  LDG.E.64 R18, desc[UR4][R18.64] ;  /* 0x0000000412127981 */ /* 0x000ee2000c1e1b00 */
[----:B------:R-:W-:-:S03]  /*08d0*/  LEA.HI.X R23, R24, R11, R25, 0x3, P0 ;  /* 0x0000000b18177211 */ /* 0x000fc600000f1c19 */
[----:B------:R-:W4:Y:S04]  /*08e0*/  LDG.E.64 R24, desc[UR4][R6.64+0x78] ;  /* 0x0000780406187981 */ /* 0x000f28000c1e1b00 */
[----:B------:R-:W4:Y:S01]  /*08f0*/  LDG.E.64 R22, desc[UR4][R22.64] ;  /* 0x0000000416167981 */ /* 0x000f22000c1e1b00 */
[----:B------:R-:W-:-:S05]  /*0900*/  VIADD R26, R26, 0x10 ;  /* 0x000000101a1a7836 */ /* 0x000fca0000000000 */
[----:B------:R-:W-:Y:S01]  /*0910*/  ISETP.NE.AND P0, PT, R26, RZ, PT ;  /* 0x000000ff1a00720c */ /* 0x000fe20003f05270 */
[----:B------:R-:W-:Y:S01]  /*0920*/  VIADD R4, R4, 0x10 ;  /* 0x0000001004047836 */ /* 0x000fe20000000000 */
[----:B--2---:R-:W-:-:S08]  /*0930*/  DFMA R12, R16, R14, R12 ;  /* 0x0000000e100c722b */ /* 0x004fd0000000000c */
[----:B---3--:R-:W-:-:S08]  /*0940*/  DFMA R20, R18, R20, R12 ;  /* 0x000000141214722b */ /* 0x008fd0000000000c */
[----:B----4-:R-:W-:Y:S01]  /*0950*/  DFMA R20, R22, R24, R20 ;  /* 0x000000181614722b */ /* 0x010fe20000000014 */
[----:B------:R-:W-:Y:S10]  /*0960*/  @P0 BRA `(.L_x_2) ;  /* 0xfffffff400e40947 */ /* 0x000ff4000383ffff */
[----:B------:R-:W-:Y:S05]  /*0970*/  BSYNC.RECONVERGENT B0 ;  /* 0x0000000000007941 */ /* 0x000fea0003800200 */
.L_x_1:
[----:B------:R-:W-:Y:S01]  /*0980*/  ISETP.NE.AND P0, PT, R5, RZ, PT ;  /* 0x000000ff0500720c */ /* 0x000fe20003f05270 */
[----:B------:R-:W-:-:S12]  /*0990*/  BSSY.RECONVERGENT B0, `(.L_x_3) ;  /* 0x0000083000007945 */ /* 0x000fd80003800200 */
[----:B------:R-:W-:Y:S05]  /*09a0*/  @!P0 BRA `(.L_x_4) ;  /* 0x0000000800048947 */ /* 0x000fea0003800000 */
[----:B------:R-:W-:Y:S01]  /*09b0*/  ISETP.GE.U32.AND P1, PT, R5, 0x8, PT ;  /* 0x000000080500780c */ /* 0x000fe20003f26070 */
[----:B------:R-:W-:Y:S01]  /*09c0*/  BSSY.RECONVERGENT B1, `(.L_x_5) ;  /* 0x0000045000017945 */ /* 0x000fe20003800200 */
[----:B------:R-:W-:Y:S01]  /*09d0*/  LOP3.LUT R28, R2, 0x7, RZ, 0xc0, !PT ;  /* 0x00000007021c7812 */ /* 0x000fe200078ec0ff */
[----:B------:R-:W-:-:S03]  /*09e0*/  VIADD R5, R4, 0xfffffff9 ;  /* 0xfffffff904057836 */ /* 0x000fc60000000000 */
[----:B------:R-:W-:-:S07]  /*09f0*/  ISETP.NE.AND P0, PT, R28, RZ, PT ;  /* 0x000000ff1c00720c */ /* 0x000fce0003f05270 */
[----:B------:R-:W-:Y:S06]  /*0a00*/  @!P1 BRA `(.L_x_6) ;  /* 0x0000000400009947 */ /* 0x000fec0003800000 */
[--C-:B------:R-:W-:Y:S01]  /*0a10*/  SHF.R.S32.HI R13, RZ, 0x1f, R5.reuse ;  /* 0x0000001fff0d7819 */ /* 0x100fe20000011405 */
[----:B------:R-:W-:Y:S02]  /*0a20*/  IMAD.MOV.U32 R12, RZ, RZ, R5 ;  /* 0x000000ffff0c7224 */ /* 0x000fe400078e0005 */
[----:B------:R-:W-:Y:S02]  /*0a30*/  VIADD R14, R4, 0xfffffffa ;  /* 0xfffffffa040e7836 */ /* 0x000fe40000000000 */
[----:B------:R-:W-:-:S03]  /*0a40*/  IMAD.WIDE R12, R0, 0x4e20, R12 ;  /* 0x00004e20000c7825 */ /* 0x000fc600078e020c */
[--C-:B------:R-:W-:Y:S02]  /*0a50*/  SHF.R.S32.HI R15, RZ, 0x1f, R14.reuse ;  /* 0x0000001fff0f7819 */ /* 0x100fe4000001140e */
[----:B------:R-:W-:Y:S01]  /*0a60*/  LEA R26, P1, R12, R10, 0x3 ;  /* 0x0000000a0c1a7211 */ /* 0x000fe200078218ff */
[----:B------:R-:W-:-:S03]  /*0a70*/  IMAD.WIDE R14, R0, 0x4e20, R14 ;  /* 0x00004e20000e7825 */ /* 0x000fc600078e020e */
[----:B------:R-:W-:Y:S02]  /*0a80*/  LEA.HI.X R27, R12, R11, R13, 0x3, P1 ;  /* 0x0000000b0c1b7211 */ /* 0x000fe400008f1c0d */
[----:B------:R-:W2:Y:S01]  /*0a90*/  LDG.E.64 R12, desc[UR4][R6.64+0x80] ;  /* 0x00008004060c7981 */ /* 0x000ea2000c1e1b00 */
[----:B------:R-:W-:-:S03]  /*0aa0*/  LEA R16, P1, R14, R10, 0x3 ;  /* 0x0000000a0e107211 */ /* 0x000fc600078218ff */
[----:B------:R-:W2:Y:S01]  /*0ab0*/  LDG.E.64 R26, desc[UR4][R26.64] ;  /* 0x000000041a1a7981 */ /* 0x000ea2000c1e1b00 */
[----:B------:R-:W-:-:S03]  /*0ac0*/  LEA.HI.X R17, R14, R11, R15, 0x3, P1 ;  /* 0x0000000b0e117211 */ /* 0x000fc600008f1c0f */
[----:B------:R-:W3:Y:S04]  /*0ad0*/  LDG.E.64 R14, desc[UR4][R6.64+0x88] ;  /* 0x00008804060e7981 */ /* 0x000ee8000c1e1b00 */
[----:B------:R-:W3:Y:S01]  /*0ae0*/  LDG.E.64 R16, desc[UR4][R16.64] ;  /* 0x0000000410107981 */ /* 0x000ee2000c1e1b00 */
[C---:B------:R-:W-:Y:S02]  /*0af0*/  VIADD R22, R4.reuse, 0xfffffffb ;  /* 0xfffffffb04167836 */ /* 0x040fe40000000000 */
[----:B------:R-:W-:-:S03]  /*0b00*/  VIADD R18, R4, 0xfffffffc ;  /* 0xfffffffc04127836 */ /* 0x000fc60000000000 */
[----:B------:R-:W-:Y:S02]  /*0b10*/  SHF.R.S32.HI R23, RZ, 0x1f, R22 ;  /* 0x0000001fff177819 */ /* 0x000fe40000011416 */
[----:B------:R-:W-:Y:S01]  /*0b20*/  SHF.R.S32.HI R19, RZ, 0x1f, R18 ;  /* 0x0000001fff137819 */ /* 0x000fe20000011412 */
[----:B------:R-:W-:-:S04]  /*0b30*/  IMAD.WIDE R22, R0, 0x4e20, R22 ;  /* 0x00004e2000167825 */ /* 0x000fc800078e0216 */
[----:B------:R-:W-:Y:S01]  /*0b40*/  IMAD.WIDE R18, R0, 0x4e20, R18 ;  /* 0x00004e2000127825 */ /* 0x000fe200078e0212 */
[----:B------:R-:W-:-:S04]  /*0b50*/  LEA R24, P1, R22, R10, 0x3 ;  /* 0x0000000a16187211 */ /* 0x000fc800078218ff */
[----:B------:R-:W-:Y:S02]  /*0b60*/  LEA.HI.X R25, R22, R11, R23, 0x3, P1 ;  /* 0x0000000b16197211 */ /* 0x000fe400008f1c17 */
[----:B------:R-:W4:Y:S04]  /*0b70*/  LDG.E.64 R22, desc[UR4][R6.64+0x98] ;  /* 0x0000980406167981 */ /* 0x000f28000c1e1b00 */
[----:B------:R-:W5:Y:S01]  /*0b80*/  LDG.E.64 R24, desc[UR4][R24.64] ;  /* 0x0000000418187981 */ /* 0x000f62000c1e1b00 */
[----:B--2---:R-:W-:-:S03]  /*0b90*/  DFMA R26, R26, R12, R20 ;  /* 0x0000000c1a1a722b */ /* 0x004fc60000000014 */
[----:B------:R-:W5:Y:S01]  /*0ba0*/  LDG.E.64 R12, desc[UR4][R6.64+0x90] ;  /* 0x00009004060c7981 */ /* 0x000f62000c1e1b00 */
[----:B------:R-:W-:-:S04]  /*0bb0*/  LEA R20, P1, R18, R10, 0x3 ;  /* 0x0000000a12147211 */ /* 0x000fc800078218ff */
[----:B---3--:R-:W-:Y:S01]  /*0bc0*/  DFMA R26, R16, R14, R26 ;  /* 0x0000000e101a722b */ /* 0x008fe2000000001a */
[----:B------:R-:W-:Y:S01]  /*0bd0*/  VIADD R16, R4, 0xfffffffd ;  /* 0xfffffffd04107836 */ /* 0x000fe20000000000 */
[----:B------:R-:W-:-:S04]  /*0be0*/  LEA.HI.X R21, R18, R11, R19, 0x3, P1 ;  /* 0x0000000b12157211 */ /* 0x000fc800008f1c13 */
[--C-:B------:R-:W-:Y:S02]  /*0bf0*/  SHF.R.S32.HI R17, RZ, 0x1f, R16.reuse ;  /* 0x0000001fff117819 */ /* 0x100fe40000011410 */
[----:B------:R-:W4:Y:S01]  /*0c00*/  LDG.E.64 R20, desc[UR4][R20.64] ;  /* 0x0000000414147981 */ /* 0x000f22000c1e1b00 */
[----:B------:R-:W-:-:S03]  /*0c10*/  IMAD.WIDE R16, R0, 0x4e20, R16 ;  /* 0x00004e2000107825 */ /* 0x000fc600078e0210 */
[----:B------:R-:W-:-:S04]  /*0c20*/  LEA R14, P1, R16, R10, 0x3 ;  /* 0x0000000a100e7211 */ /* 0x000fc800078218ff */
[----:B------:R-:W-:Y:S02]  /*0c30*/  LEA.HI.X R15, R16, R11, R17, 0x3, P1 ;  /* 0x0000000b100f7211 */ /* 0x000fe400008f1c11 */
[----:B------:R-:W2:Y:S04]  /*0c40*/  LDG.E.64 R16, desc[UR4][R6.64+0xa0] ;  /* 0x0000a00406107981 */ /* 0x000ea8000c1e1b00 */
[----:B------:R-:W2:Y:S01]  /*0c50*/  LDG.E.64 R14, desc[UR4][R14.64] ;  /* 0x000000040e0e7981 */ /* 0x000ea2000c1e1b00 */
[----:B------:R-:W-:Y:S01]  /*0c60*/  SHF.R.S32.HI R5, RZ, 0x1f, R4 ;  /* 0x0000001fff057819 */ /* 0x000fe20000011404 */
[----:B-----5:R-:W-:Y:S01]  /*0c70*/  DFMA R26, R24, R12, R26 ;  /* 0x0000000c181a722b */ /* 0x020fe2000000001a */
[C---:B------:R-:W-:Y:S02]  /*0c80*/  VIADD R24, R4.reuse, 0xfffffffe ;  /* 0xfffffffe04187836 */ /* 0x040fe40000000000 */
[----:B------:R-:W-:-:S03]  /*0c90*/  VIADD R12, R4, 0xffffffff ;  /* 0xffffffff040c7836 */ /* 0x000fc60000000000 */
[----:B------:R-:W-:Y:S02]  /*0ca0*/  SHF.R.S32.HI R25, RZ, 0x1f, R24 ;  /* 0x0000001fff197819 */ /* 0x000fe40000011418 */
[----:B------:R-:W-:Y:S01]  /*0cb0*/  SHF.R.S32.HI R13, RZ, 0x1f, R12 ;  /* 0x0000001fff0d7819 */ /* 0x000fe2000001140c */
[----:B------:R-:W-:Y:S01]  /*0cc0*/  IMAD.WIDE R24, R0, 0x4e20, R24 ;  /* 0x00004e2000187825 */ /* 0x000fe200078e0218 */
[----:B----4-:R-:W-:-:S03]  /*0cd0*/  DFMA R22, R20, R22, R26 ;  /* 0x000000161416722b */ /* 0x010fc6000000001a */
[----:B------:R-:W-:Y:S01]  /*0ce0*/  IMAD.WIDE R20, R0, 0x4e20, R12 ;  /* 0x00004e2000147825 */ /* 0x000fe200078e020c */
[----:B------:R-:W-:-:S04]  /*0cf0*/  LEA R12, P1, R24, R10, 0x3 ;  /* 0x0000000a180c7211 */ /* 0x000fc800078218ff */
[----:B------:R-:W-:Y:S02]  /*0d00*/  LEA.HI.X R13, R24, R11, R25, 0x3, P1 ;  /* 0x0000000b180d7211 */ /* 0x000fe400008f1c19 */
[----:B------:R-:W-:Y:S01]  /*0d10*/  LEA R18, P2, R20, R10, 0x3 ;  /* 0x0000000a14127211 */ /* 0x000fe200078418ff */
[----:B------:R-:W-:-:S03]  /*0d20*/  IMAD.WIDE R24, R0, 0x4e20, R4 ;  /* 0x00004e2000187825 */ /* 0x000fc600078e0204 */
[-C--:B------:R-:W-:Y:S01]  /*0d30*/  LEA.HI.X R19, R20, R11.reuse, R21, 0x3, P2 ;  /* 0x0000000b14137211 */ /* 0x080fe200010f1c15 */
[----:B------:R-:W3:Y:S04]  /*0d40*/  LDG.E.64 R12, desc[UR4][R12.64] ;  /* 0x000000040c0c7981 */ /* 0x000ee8000c1e1b00 */
[----:B------:R-:W3:Y:S01]  /*0d50*/  LDG.E.64 R20, desc[UR4][R6.64+0xa8] ;  /* 0x0000a80406147981 */ /* 0x000ee2000c1e1b00 */
[----:B--2---:R-:W-:Y:S01]  /*0d60*/  DFMA R22, R14, R16, R22 ;  /* 0x000000100e16722b */ /* 0x004fe20000000016 */
[C---:B------:R-:W-:Y:S02]  /*0d70*/  LEA R16, P1, R24.reuse, R10, 0x3 ;  /* 0x0000000a18107211 */ /* 0x040fe400078218ff */
[----:B------:R-:W2:Y:S04]  /*0d80*/  LDG.E.64 R14, desc[UR4][R6.64+0xb0] ;  /* 0x0000b004060e7981 */ /* 0x000ea8000c1e1b00 */
[----:B------:R-:W2:Y:S01]  /*0d90*/  LDG.E.64 R18, desc[UR4][R18.64] ;  /* 0x0000000412127981 */ /* 0x000ea2000c1e1b00 */
[----:B------:R-:W-:-:S03]  /*0da0*/  LEA.HI.X R17, R24, R11, R25, 0x3, P1 ;  /* 0x0000000b18117211 */ /* 0x000fc600008f1c19 */
[----:B------:R-:W4:Y:S04]  /*0db0*/  LDG.E.64 R24, desc[UR4][R6.64+0xb8] ;  /* 0x0000b80406187981 */ /* 0x000f28000c1e1b00 */
[----:B------:R-:W4:Y:S01]  /*0dc0*/  LDG.E.64 R16, desc[UR4][R16.64] ;  /* 0x0000000410107981 */ /* 0x000f22000c1e1b00 */
[----:B------:R-:W-:Y:S01]  /*0dd0*/  VIADD R5, R4, 0x1 ;  /* 0x0000000104057836 */ /* 0x000fe20000000000 */
[----:B---3--:R-:W-:-:S08]  /*0de0*/  DFMA R20, R12, R20, R22 ;  /* 0x000000140c14722b */ /* 0x008fd00000000016 */
[----:B--2---:R-:W-:-:S08]  /*0df0*/  DFMA R20, R18, R14, R20 ;  /* 0x0000000e1214722b */ /* 0x004fd00000000014 */
[----:B----4-:R-:W-:-:S11]  /*0e00*/  DFMA R20, R16, R24, R20 ;  /* 0x000000181014722b */ /* 0x010fd60000000014 */
.L_x_6:
[----:B------:R-:W-:Y:S05]  /*0e10*/  BSYNC.RECONVERGENT B1 ;  /* 0x0000000000017941 */ /* 0x000fea0003800200 */
.L_x_5:
[----:B------:R-:W-:Y:S05]  /*0e20*/  @!P0 BRA `(.L_x_4) ;  /* 0x0000000000e48947 */ /* 0x000fea0003800000 */
[----:B------:R-:W-:Y:S01]  /*0e30*/  ISETP.GE.U32.AND P1, PT, R28, 0x4, PT ;  /* 0x000000041c00780c */ /* 0x000fe20003f26070 */
[----:B------:R-:W-:Y:S01]  /*0e40*/  BSSY.RECONVERGENT B1, `(.L_x_7) ;  /* 0x0000026000017945 */ /* 0x000fe20003800200 */
[----:B------:R-:W-:-:S04]  /*0e50*/  LOP3.LUT R2, R2, 0x3, RZ, 0xc0, !PT ;  /* 0x0000000302027812 */ /* 0x000fc800078ec0ff */
[----:B------:R-:W-:-:S07]  /*0e60*/  ISETP.NE.AND P0, PT, R2, RZ, PT ;  /* 0x000000ff0200720c */ /* 0x000fce0003f05270 */
[----:B------:R-:W-:Y:S06]  /*0e70*/  @!P1 BRA `(.L_x_8) ;  /* 0x0000000000889947 */ /* 0x000fec0003800000 */
[--C-:B------:R-:W-:Y:S01]  /*0e80*/  SHF.R.S32.HI R7, RZ, 0x1f, R5.reuse ;  /* 0x0000001fff077819 */ /* 0x100fe20000011405 */
[----:B------:R-:W-:Y:S02]  /*0e90*/  IMAD.MOV.U32 R6, RZ, RZ, R5 ;  /* 0x000000ffff067224 */ /* 0x000fe400078e0005 */
[----:B------:R-:W-:-:S04]  /*0ea0*/  IMAD.WIDE R14, R5, 0x8, R8 ;  /* 0x00000008050e7825 */ /* 0x000fc800078e0208 */
[----:B------:R-:W-:Y:S01]  /*0eb0*/  IMAD.WIDE R6, R0, 0x4e20, R6 ;  /* 0x00004e2000067825 */ /* 0x000fe200078e0206 */
[----:B------:R-:W2:Y:S02]  /*0ec0*/  LDG.E.64 R22, desc[UR4][R14.64] ;  /* 0x000000040e167981 */ /* 0x000ea4000c1e1b00 */
[C---:B------:R-:W-:Y:S01]  /*0ed0*/  LEA R18, P1, R6.reuse, R10, 0x3 ;  /* 0x0000000a06127211 */ /* 0x040fe200078218ff */
[----:B------:R-:W-:Y:S01]  /*0ee0*/  VIADD R24, R5, 0x2 ;  /* 0x0000000205187836 */ /* 0x000fe20000000000 */
[----:B------:R-:W3:Y:S02]  /*0ef0*/  LDG.E.64 R12, desc[UR4][R14.64+0x8] ;  /* 0x000008040e0c7981 */ /* 0x000ee4000c1e1b00 */
[----:B------:R-:W-:-:S06]  /*0f00*/  LEA.HI.X R19, R6, R11, R7, 0x3, P1 ;  /* 0x0000000b06137211 */ /* 0x000fcc00008f1c07 */
[----:B------:R-:W2:Y:S01]  /*0f10*/  LDG.E.64 R18, desc[UR4][R18.64] ;  /* 0x0000000412127981 */ /* 0x000ea2000c1e1b00 */
[----:B------:R-:W-:-:S05]  /*0f20*/  VIADD R6, R5, 0x1 ;  /* 0x0000000105067836 */ /* 0x000fca0000000000 */
[----:B------:R-:W-:Y:S02]  /*0f30*/  SHF.R.S32.HI R7, RZ, 0x1f, R6 ;  /* 0x0000001fff077819 */ /* 0x000fe40000011406 */
[----:B------:R-:W-:Y:S01]  /*0f40*/  SHF.R.S32.HI R25, RZ, 0x1f, R24 ;  /* 0x0000001fff197819 */ /* 0x000fe20000011418 */
[----:B------:R-:W-:-:S04]  /*0f50*/  IMAD.WIDE R6, R0, 0x4e20, R6 ;  /* 0x00004e2000067825 */ /* 0x000fc800078e0206 */
[----:B------:R-:W-:Y:S01]  /*0f60*/  VIADD R26, R5, 0x3 ;  /* 0x00000003051a7836 */ /* 0x000fe20000000000 */
[----:B------:R-:W-:Y:S01]  /*0f70*/  LEA R16, P1, R6, R10, 0x3 ;  /* 0x0000000a06107211 */ /* 0x000fe200078218ff */
[----:B------:R-:W-:-:S03]  /*0f80*/  IMAD.WIDE R24, R0, 0x4e20, R24 ;  /* 0x00004e2000187825 */ /* 0x000fc600078e0218 */
[-C--:B------:R-:W-:Y:S02]  /*0f90*/  LEA.HI.X R17, R6, R11.reuse, R7, 0x3, P1 ;  /* 0x0000000b06117211 */ /* 0x080fe400008f1c07 */
[--C-:B------:R-:W-:Y:S02]  /*0fa0*/  SHF.R.S32.HI R27, RZ, 0x1f, R26.reuse ;  /* 0x0000001fff1b7819 */ /* 0x100fe4000001141a */
[-C--:B------:R-:W-:Y:S02]  /*0fb0*/  LEA R6, P1, R24, R10.reuse, 0x3 ;  /* 0x0000000a18067211 */ /* 0x080fe400078218ff */
[----:B------:R-:W3:Y:S01]  /*0fc0*/  LDG.E.64 R16, desc[UR4][R16.64] ;  /* 0x0000000410107981 */ /* 0x000ee2000c1e1b00 */
[----:B------:R-:W-:Y:S01]  /*0fd0*/  IMAD.WIDE R26, R0, 0x4e20, R26 ;  /* 0x00004e20001a7825 */ /* 0x000fe200078e021a */
[----:B------:R-:W-:Y:S02]  /*0fe0*/  LEA.HI.X R7, R24, R11, R25, 0x3, P1 ;  /* 0x0000000b18077211 */ /* 0x000fe400008f1c19 */
[----:B------:R-:W4:Y:S04]  /*0ff0*/  LDG.E.64 R24, desc[UR4][R14.64+0x18] ;  /* 0x000018040e187981 */ /* 0x000f28000c1e1b00 */
[----:B------:R-:W5:Y:S01]  /*1000*/  LDG.E.64 R6, desc[UR4][R6.64] ;  /* 0x0000000406067981 */ /* 0x000f62000c1e1b00 */
[----:B--2---:R-:W-:Y:S01]  /*1010*/  DFMA R22, R18, R22, R20 ;  /* 0x000000161216722b */ /* 0x004fe20000000014 */
[----:B------:R-:W-:-:S02]  /*1020*/  LEA R18, P1, R26, R10, 0x3 ;  /* 0x0000000a1a127211 */ /* 0x000fc400078218ff */
[----:B------:R-:W5:Y:S02]  /*1030*/  LDG.E.64 R20, desc[UR4][R14.64+0x10] ;  /* 0x000010040e147981 */ /* 0x000f64000c1e1b00 */
[----:B------:R-:W-:-:S06]  /*1040*/  LEA.HI.X R19, R26, R11, R27, 0x3, P1 ;  /* 0x0000000b1a137211 */ /* 0x000fcc00008f1c1b */
[----:B------:R-:W4:Y:S01]  /*1050*/  LDG.E.64 R18, desc[UR4][R18.64] ;  /* 0x0000000412127981 */ /* 0x000f22000c1e1b00 */
[----:B---3--:R-:W-:Y:S01]  /*1060*/  DFMA R12, R16, R12, R22 ;  /* 0x0000000c100c722b */ /* 0x008fe20000000016 */
[----:B------:R-:W-:-:S07]  /*1070*/  VIADD R5, R5, 0x4 ;  /* 0x0000000405057836 */ /* 0x000fce0000000000 */
[----:B-----5:R-:W-:-:S08]  /*1080*/  DFMA R20, R6, R20, R12 ;  /* 0x000000140614722b */ /* 0x020fd0000000000c */
[----:B----4-:R-:W-:-:S11]  /*1090*/  DFMA R20, R18, R24, R20 ;  /* 0x000000181214722b */ /* 0x010fd60000000014 */
.L_x_8:
[----:B------:R-:W-:Y:S05]  /*10a0*/  BSYNC.RECONVERGENT B1 ;  /* 0x0000000000017941 */ /* 0x000fea0003800200 */
.L_x_7:
[----:B------:R-:W-:Y:S05]  /*10b0*/  @!P0 BRA `(.L_x_4) ;  /* 0x0000000000408947 */ /* 0x000fea0003800000 */
[----:B------:R-:W0:Y:S01]  /*10c0*/  LDC.64 R6, c[0x0][0x380] ;  /* 0x0000e000ff067b82 */ /* 0x000e220000000a00 */
[----:B------:R-:W-:Y:S02]  /*10d0*/  IMAD R17, R3, 0x27100, RZ ;  /* 0x0002710003117824 */ /* 0x000fe400078e02ff */
[----:B------:R-:W-:Y:S02]  /*10e0*/  IMAD.MOV R2, RZ, RZ, -R2 ;  /* 0x000000ffff027224 */ /* 0x000fe400078e0a02 */
[----:B0-----:R-:W-:-:S04]  /*10f0*/  IMAD.WIDE.U32 R6, R0, 0x27100, R6 ;  /* 0x0002710000067825 */ /* 0x001fc800078e0006 */
[----:B------:R-:W-:-:S07]  /*1100*/  IMAD.IADD R17, R7, 0x1, R17 ;  /* 0x0000000107117824 */ /* 0x000fce00078e0211 */
.L_x_9:
[----:B------:R-:W-:Y:S02]  /*1110*/  IMAD.MOV.U32 R14, RZ, RZ, R6 ;  /* 0x000000ffff0e7224 */ /* 0x000fe400078e0006 */
[----:B------:R-:W-:Y:S02]  /*1120*/  IMAD.MOV.U32 R15, RZ, RZ, R17 ;  /* 0x000000ffff0f7224 */ /* 0x000fe400078e0011 */
[----:B------:R-:W-:-:S04]  /*1130*/  IMAD.WIDE R12, R5, 0x8, R8 ;  /* 0x00000008050c7825 */ /* 0x000fc800078e0208 */
[C---:B------:R-:W-:Y:S02]  /*1140*/  IMAD.WIDE R14, R5.reuse, 0x8, R14 ;  /* 0x00000008050e7825 */ /* 0x040fe400078e020e */
[----:B------:R-:W2:Y:S04]  /*1150*/  LDG.E.64 R12, desc[UR4][R12.64] ;  /* 0x000000040c0c7981 */ /* 0x000ea8000c1e1b00 */
[----:B------:R-:W2:Y:S01]  /*1160*/  LDG.E.64 R14, desc[UR4][R14.64] ;  /* 0x000000040e0e7981 */ /* 0x000ea2000c1e1b00 */
[----:B------:R-:W-:Y:S02]  /*1170*/  VIADD R2, R2, 0x1 ;  /* 0x0000000102027836 */ /* 0x000fe40000000000 */
[----:B------:R-:W-:-:S03]  /*1180*/  VIADD R5, R5, 0x1 ;  /* 0x0000000105057836 */ /* 0x000fc60000000000 */
[----:B------:R-:W-:Y:S01]  /*1190*/  ISETP.NE.AND P0, PT, R2, RZ, PT ;  /* 0x000000ff0200720c */ /* 0x000fe20003f05270 */
[----:B--2---:R-:W-:-:S12]  /*11a0*/  DFMA R20, R14, R12, R20 ;  /* 0x0000000c0e14722b */ /* 0x004fd80000000014 */
[----:B------:R-:W-:Y:S05]  /*11b0*/  @P0 BRA `(.L_x_9) ;  /* 0xfffffffc00d40947 */ /* 0x000fea000383ffff */
.L_x_4:
[----:B------:R-:W-:Y:S05]  /*11c0*/  BSYNC.RECONVERGENT B0 ;  /* 0x0000000000007941 */ /* 0x000fea0003800200 */
.L_x_3:
[----:B------:R-:W0:Y:S01]  /*11d0*/  LDC.64 R6, c[0x0][0x390] ;  /* 0x0000e400ff067b82 */ /* 0x000e220000000a00 */
[C---:B------:R-:W-:Y:S01]  /*11e0*/  IMAD.SHL.U32 R5, R0.reuse, 0x8, RZ ;  /* 0x0000000800057824 */ /* 0x040fe200078e00ff */
[C---:B------:R-:W-:Y:S01]  /*11f0*/  SHF.L.U64.HI R2, R0.reuse, 0x3, R3 ;  /* 0x0000000300027819 */ /* 0x040fe20000010203 */
[----:B------:R-:W-:Y:S01]  /*1200*/  BSSY.RECONVERGENT B0, `(.L_x_10) ;  /* 0x0000140000007945 */ /* 0x000fe20003800200 */
[----:B------:R-:W-:Y:S02]  /*1210*/  IADD3 R4, PT, PT, -R0, 0x4e1f, RZ ;  /* 0x00004e1f00047810 */ /* 0x000fe40007ffe1ff */
[----:B------:R-:W-:Y:S02]  /*1220*/  CS2R R18, SRZ ;  /* 0x0000000000127805 */ /* 0x000fe4000001ff00 */
[----:B0-----:R-:W-:-:S05]  /*1230*/  IADD3 R12, P0, PT, R5, R6, RZ ;  /* 0x00000006050c7210 */ /* 0x001fca0007f1e0ff */
[----:B------:R-:W-:Y:S01]  /*1240*/  IMAD.X R13, R2, 0x1, R7, P0 ;  /* 0x00000001020d7824 */ /* 0x000fe200000e0607 */
[----:B------:R-:W-:-:S04]  /*1250*/  ISETP.GT.AND P0, PT, R4, 0x4e1f, PT ;  /* 0x00004e1f0400780c */ /* 0x000fc80003f04270 */
[----:B------:R0:W-:Y:S09]  /*1260*/  STG.E.64 desc[UR4][R12.64], R20 ;  /* 0x000000140c007986 */ /* 0x0001f2000c101b04 */
[----:B------:R-:W-:Y:S05]  /*1270*/  @P0 BRA `(.L_x_11) ;  /* 0x0000001000e00947 */ /* 0x000fea0003800000 */
[C---:B------:R-:W-:Y:S01]  /*1280*/  ISETP.GE.U32.AND P0, PT, R0.reuse, 0xf, PT ;  /* 0x0000000f0000780c */ /* 0x040fe20003f06070 */
[C---:B------:R-:W-:Y:S01]  /*1290*/  VIADD R25, R0.reuse, 0x1 ;  /* 0x0000000100197836 */ /* 0x040fe20000000000 */
[----:B------:R-:W-:Y:S01]  /*12a0*/  IADD3 R24, P1, PT, -R0, 0x4e1f, RZ ;  /* 0x00004e1f00187810 */ /* 0x000fe20007f3e1ff */
[----:B------:R-:W-:Y:S01]  /*12b0*/  BSSY.RECONVERGENT B1, `(.L_x_12) ;  /* 0x00000a2000017945 */ /* 0x000fe20003800200 */
[----:B------:R-:W-:Y:S02]  /*12c0*/  CS2R R18, SRZ ;  /* 0x0000000000127805 */ /* 0x000fe4000001ff00 */
[----:B------:R-:W-:Y:S01]  /*12d0*/  LOP3.LUT R22, R25, 0xf, RZ, 0xc0, !PT ;  /* 0x0000000f19167812 */ /* 0x000fe200078ec0ff */
[----:B------:R-:W-:-:S06]  /*12e0*/  IMAD.X R27, RZ, RZ, ~R3, P1 ;  /* 0x000000ffff1b7224 */ /* 0x000fcc00008e0e03 */
[----:B------:R-:W-:Y:S05]  /*12f0*/  @!P0 BRA `(.L_x_13) ;  /* 0x0000000800748947 */ /* 0x000fea0003800000 */
[----:B------:R-:W-:Y:S01]  /*1300*/  LOP3.LUT R4, R25, 0xfffffff0, RZ, 0xc0, !PT ;  /* 0xfffffff019047812 */ /* 0x000fe200078ec0ff */
[----:B------:R-:W-:Y:S01]  /*1310*/  BSSY.RECONVERGENT B2, `(.L_x_14) ;  /* 0x000009a000027945 */ /* 0x000fe20003800200 */
[----:B------:R-:W-:Y:S02]  /*1320*/  IADD3 R23, PT, PT, -R0, 0x4e2e, RZ ;  /* 0x00004e2e00177810 */ /* 0x000fe40007ffe1ff */
[----:B------:R-:W-:Y:S01]  /*1330*/  CS2R R18, SRZ ;  /* 0x0000000000127805 */ /* 0x000fe2000001ff00 */
[----:B------:R-:W-:-:S07]  /*1340*/  IMAD.MOV R4, RZ, RZ, -R4 ;  /* 0x000000ffff047224 */ /* 0x000fce00078e0a04 */
.L_x_15:
[----:B0-----:R-:W-:Y:S02]  /*1350*/  VIADD R12, R23, 0xfffffff1 ;  /* 0xfffffff1170c7836 */ /* 0x001fe40000000000 */
[----:B------:R-:W-:-:S03]  /*1360*/  IMAD R26, R27, 0x4e20, RZ ;  /* 0x00004e201b1a7824 */ /* 0x000fc600078e02ff */
[----:B------:R-:W-:-:S03]  /*1370*/  SHF.R.S32.HI R13, RZ, 0x1f, R12 ;  /* 0x0000001fff0d7819 */ /* 0x000fc6000001140c */
[----:B------:R-:W-:-:S04]  /*1380*/  IMAD.WIDE.U32 R16, R24, 0x4e20, R12 ;  /* 0x00004e2018107825 */ /* 0x000fc800078e000c */
[----:B------:R-:W-:Y:S01]  /*1390*/  IMAD.IADD R13, R17, 0x1, R26 ;  /* 0x00000001110d7824 */ /* 0x000fe200078e021a */
[----:B------:R-:W-:-:S04]  /*13a0*/  LEA R14, P0, R16, R10, 0x3 ;  /* 0x0000000a100e7211 */ /* 0x000fc800078018ff */
[----:B------:R-:W-:Y:S01]  /*13b0*/  LEA.HI.X R15, R16, R11, R13, 0x3, P0 ;  /* 0x0000000b100f7211 */ /* 0x000fe200000f1c0d */
[----:B------:R-:W-:-:S05]  /*13c0*/  IMAD.WIDE R12, R12, 0x8, R8 ;  /* 0x000000080c0c7825 */ /* 0x000fca00078e0208 */
[----:B------:R-:W2:Y:S04]  /*13d0*/  LDG.E.64 R14, desc[UR4][R14.64] ;  /* 0x000000040e0e7981 */ /* 0x000ea8000c1e1b00 */
[----:B------:R-:W2:Y:S01]  /*13e0*/  LDG.E.64 R20, desc[UR4][R12.64] ;  /* 0x000000040c147981 */ /* 0x000ea2000c1e1b00 */
[----:B------:R-:W-:-:S05]  /*13f0*/  VIADD R16, R23, 0xfffffff2 ;  /* 0xfffffff217107836 */ /* 0x000fca0000000000 */
[----:B------:R-:W-:-:S03]  /*1400*/  SHF.R.S32.HI R17, RZ, 0x1f, R16 ;  /* 0x0000001fff117819 */ /* 0x000fc60000011410 */
[----:B------:R-:W-:-:S04]  /*1410*/  IMAD.WIDE.U32 R16, R24, 0x4e20, R16 ;  /* 0x00004e2018107825 */ /* 0x000fc800078e0010 */
[----:B------:R-:W-:Y:S01]  /*1420*/  IMAD.IADD R17, R26, 0x1, R17 ;  /* 0x000000011a117824 */ /* 0x000fe200078e0211 */
[----:B--2---:R-:W-:Y:S01]  /*1430*/  DFMA R20, R14, R20, R18 ;  /* 0x000000140e14722b */ /* 0x004fe20000000012 */
[----:B------:R-:W-:-:S04]  /*1440*/  LEA R18, P0, R16, R10, 0x3 ;  /* 0x0000000a10127211 */ /* 0x000fc800078018ff */
[----:B------:R-:W-:Y:S02]  /*1450*/  LEA.HI.X R19, R16, R11, R17, 0x3, P0 ;  /* 0x0000000b10137211 */ /* 0x000fe400000f1c11 */
        /* <DEDUP_REMOVED lines=10> */
[----:B------:R-:W2:Y:S02]  /*1500*/  LDG.E.64 R16, desc[UR4][R16.64] ;  /* 0x0000000410107981 */ /* 0x000ea4000c1e1b00 */
[----:B--2---:R-:W-:Y:S01]  /*1510*/  DFMA R20, R16, R14, R20 ;  /* 0x0000000e1014722b */ /* 0x004fe20000000014 */
[----:B------:R-:W-:-:S05]  /*1520*/  VIADD R14, R23, 0xfffffff4 ;  /* 0xfffffff4170e7836 */ /* 0x000fca0000000000 */
[----:B------:R-:W-:-:S03]  /*1530*/  SHF.R.S32.HI R15, RZ, 0x1f, R14 ;  /* 0x0000001fff0f7819 */ /* 0x000fc6000001140e */
[----:B------:R-:W-:-:S04]  /*1540*/  IMAD.WIDE.U32 R14, R24, 0x4e20, R14 ;  /* 0x00004e20180e7825 */ /* 0x000fc800078e000e */
[----:B------:R-:W-:Y:S01]  /*1550*/  IMAD.IADD R15, R26, 0x1, R15 ;  /* 0x000000011a0f7824 */ /* 0x000fe200078e020f */
        /* <DEDUP_REMOVED lines=93> */
[----:B------:R-:W2:Y:S01]  /*1b30*/  LDG.E.64 R18, desc[UR4][R18.64] ;  /* 0x0000000412127981 */ /* 0x000ea2000c1e1b00 */
[----:B------:R-:W-:-:S05]  /*1b40*/  VIADD R16, R23, 0xffffffff ;  /* 0xffffffff17107836 */ /* 0x000fca0000000000 */
[----:B------:R-:W-:-:S03]  /*1b50*/  SHF.R.S32.HI R17, RZ, 0x1f, R16 ;  /* 0x0000001fff117819 */ /* 0x000fc60000011410 */
[----:B------:R-:W-:Y:S01]  /*1b60*/  IMAD.WIDE.U32 R16, R24, 0x4e20, R16 ;  /* 0x00004e2018107825 */ /* 0x000fe200078e0010 */
[----:B--2---:R-:W-:-:S03]  /*1b70*/  DFMA R20, R18, R14, R20 ;  /* 0x0000000e1214722b */ /* 0x004fc60000000014 */
[----:B------:R-:W-:Y:S01]  /*1b80*/  IMAD.IADD R15, R26, 0x1, R17 ;  /* 0x000000011a0f7824 */ /* 0x000fe200078e0211 */
[----:B------:R-:W-:-:S04]  /*1b90*/  LEA R14, P0, R16, R10, 0x3 ;  /* 0x0000000a100e7211 */ /* 0x000fc800078018ff */
[----:B------:R-:W-:Y:S02]  /*1ba0*/  LEA.HI.X R15, R16, R11, R15, 0x3, P0 ;  /* 0x0000000b100f7211 */ /* 0x000fe400000f1c0f */
[----:B------:R-:W2:Y:S04]  /*1bb0*/  LDG.E.64 R16, desc[UR4][R12.64+0x70] ;  /* 0x000070040c107981 */ /* 0x000ea8000c1e1b00 */
[----:B------:R-:W2:Y:S01]  /*1bc0*/  LDG.E.64 R14, desc[UR4][R14.64] ;  /* 0x000000040e0e7981 */ /* 0x000ea2000c1e1b00 */
[--C-:B------:R-:W-:Y:S01]  /*1bd0*/  SHF.R.S32.HI R19, RZ, 0x1f, R23.reuse ;  /* 0x0000001fff137819 */ /* 0x100fe20000011417 */
[----:B------:R-:W-:-:S04]  /*1be0*/  IMAD.MOV.U32 R18, RZ, RZ, R23 ;  /* 0x000000ffff127224 */ /* 0x000fc800078e0017 */
        /* <DEDUP_REMOVED lines=8> */
[----:B------:R-:W-:Y:S01]  /*1c70*/  ISETP.NE.AND P0, PT, R4, RZ, PT ;  /* 0x000000ff0400720c */ /* 0x000fe20003f05270 */
[----:B------:R-:W-:Y:S01]  /*1c80*/  VIADD R23, R23, 0x10 ;  /* 0x0000001017177836 */ /* 0x000fe20000000000 */
[----:B--2---:R-:W-:-:S11]  /*1c90*/  DFMA R18, R20, R18, R16 ;  /* 0x000000121412722b */ /* 0x004fd60000000010 */
[----:B------:R-:W-:Y:S05]  /*1ca0*/  @P0 BRA `(.L_x_15) ;  /* 0xfffffff400a80947 */ /* 0x000fea000383ffff */
[----:B------:R-:W-:Y:S05]  /*1cb0*/  BSYNC.RECONVERGENT B2 ;  /* 0x0000000000027941 */ /* 0x000fea0003800200 */
.L_x_14:
[----:B------:R-:W-:-:S07]  /*1cc0*/  VIADD R4, R23, 0xfffffff1 ;  /* 0xfffffff117047836 */ /* 0x000fce0000000000 */
.L_x_13:
[----:B------:R-:W-:Y:S05]  /*1cd0*/  BSYNC.RECONVERGENT B1 ;  /* 0x0000000000017941 */ /* 0x000fea0003800200 */
.L_x_12:
[----:B------:R-:W-:-:S13]  /*1ce0*/  ISETP.NE.AND P0, PT, R22, RZ, PT ;  /* 0x000000ff1600720c */ /* 0x000fda0003f05270 */
[----:B------:R-:W-:Y:S05]  /*1cf0*/  @!P0 BRA `(.L_x_11) ;  /* 0x0000000800408947 */ /* 0x000fea0003800000 */
[----:B------:R-:W-:Y:S01]  /*1d00*/  ISETP.GE.U32.AND P1, PT, R22, 0x8, PT ;  /* 0x000000081600780c */ /* 0x000fe20003f26070 */
[----:B------:R-:W-:Y:S01]  /*1d10*/  BSSY.RECONVERGENT B1, `(.L_x_16) ;  /* 0x000004f000017945 */ /* 0x000fe20003800200 */
[----:B------:R-:W-:-:S04]  /*1d20*/  LOP3.LUT R26, R25, 0x7, RZ, 0xc0, !PT ;  /* 0x00000007191a7812 */ /* 0x000fc800078ec0ff */
[----:B------:R-:W-:-:S07]  /*1d30*/  ISETP.NE.AND P0, PT, R26, RZ, PT ;  /* 0x000000ff1a00720c */ /* 0x000fce0003f05270 */
[----:B------:R-:W-:Y:S06]  /*1d40*/  @!P1 BRA `(.L_x_17) ;  /* 0x00000004002c9947 */ /* 0x000fec0003800000 */
[--C-:B0-----:R-:W-:Y:S01]  /*1d50*/  SHF.R.S32.HI R13, RZ, 0x1f, R4.reuse ;  /* 0x0000001fff0d7819 */ /* 0x101fe20000011404 */
[----:B------:R-:W-:Y:S02]  /*1d60*/  IMAD.MOV.U32 R12, RZ, RZ, R4 ;  /* 0x000000ffff0c7224 */ /* 0x000fe400078e0004 */
[----:B------:R-:W-:Y:S02]  /*1d70*/  IMAD R29, R27, 0x4e20, RZ ;  /* 0x00004e201b1d7824 */ /* 0x000fe400078e02ff */
[----:B------:R-:W-:-:S04]  /*1d80*/  IMAD.WIDE.U32 R14, R24, 0x4e20, R12 ;  /* 0x00004e20180e7825 */ /* 0x000fc800078e000c */
[----:B------:R-:W-:Y:S01]  /*1d90*/  IMAD.IADD R15, R29, 0x1, R15 ;  /* 0x000000011d0f7824 */ /* 0x000fe200078e020f */
[----:B------:R-:W-:Y:S01]  /*1da0*/  LEA R20, P1, R14, R10, 0x3 ;  /* 0x0000000a0e147211 */ /* 0x000fe200078218ff */
[----:B------:R-:W-:-:S03]  /*1db0*/  IMAD.WIDE R12, R4, 0x8, R8 ;  /* 0x00000008040c7825 */ /* 0x000fc600078e0208 */
[----:B------:R-:W-:Y:S02]  /*1dc0*/  LEA.HI.X R21, R14, R11, R15, 0x3, P1 ;  /* 0x0000000b0e157211 */ /* 0x000fe400008f1c0f */
[----:B------:R-:W2:Y:S04]  /*1dd0*/  LDG.E.64 R22, desc[UR4][R12.64] ;  /* 0x000000040c167981 */ /* 0x000ea8000c1e1b00 */
[----:B------:R0:W2:Y:S01]  /*1de0*/  LDG.E.64 R16, desc[UR4][R20.64] ;  /* 0x0000000414107981 */ /* 0x0000a2000c1e1b00 */
[----:B------:R-:W-:-:S05]  /*1df0*/  VIADD R14, R4, 0x1 ;  /* 0x00000001040e7836 */ /* 0x000fca0000000000 */
[----:B------:R-:W-:-:S03]  /*1e00*/  SHF.R.S32.HI R15, RZ, 0x1f, R14 ;  /* 0x0000001fff0f7819 */ /* 0x000fc6000001140e */
[----:B------:R-:W-:-:S04]  /*1e10*/  IMAD.WIDE.U32 R14, R24, 0x4e20, R14 ;  /* 0x00004e20180e7825 */ /* 0x000fc800078e000e */
[----:B------:R-:W-:Y:S01]  /*1e20*/  IMAD.IADD R15, R29, 0x1, R15 ;  /* 0x000000011d0f7824 */ /* 0x000fe200078e020f */
[----:B0-----:R-:W-:-:S04]  /*1e30*/  LEA R20, P1, R14, R10, 0x3 ;  /* 0x0000000a0e147211 */ /* 0x001fc800078218ff */
[----:B------:R-:W-:-:S06]  /*1e40*/  LEA.HI.X R21, R14, R11, R15, 0x3, P1 ;  /* 0x0000000b0e157211 */ /* 0x000fcc00008f1c0f */
[----:B------:R-:W3:Y:S01]  /*1e50*/  LDG.E.64 R20, desc[UR4][R20.64] ;  /* 0x0000000414147981 */ /* 0x000ee2000c1e1b00 */
[----:B--2---:R-:W-:Y:S01]  /*1e60*/  DFMA R22, R16, R22, R18 ;  /* 0x000000161016722b */ /* 0x004fe20000000012 */
[----:B------:R-:W-:Y:S02]  /*1e70*/  VIADD R16, R4, 0x2 ;  /* 0x0000000204107836 */ /* 0x000fe40000000000 */
[----:B------:R-:W3:Y:S03]  /*1e80*/  LDG.E.64 R18, desc[UR4][R12.64+0x8] ;  /* 0x000008040c127981 */ /* 0x000ee6000c1e1b00 */
[----:B------:R-:W-:-:S03]  /*1e90*/  SHF.R.S32.HI R17, RZ, 0x1f, R16 ;  /* 0x0000001fff117819 */ /* 0x000fc60000011410 */
[----:B------:R-:W-:-:S04]  /*1ea0*/  IMAD.WIDE.U32 R16, R24, 0x4e20, R16 ;  /* 0x00004e2018107825 */ /* 0x000fc800078e0010 */
[----:B------:R-:W-:Y:S01]  /*1eb0*/  IMAD.IADD R15, R29, 0x1, R17 ;  /* 0x000000011d0f7824 */ /* 0x000fe200078e0211 */
[----:B------:R-:W-:-:S04]  /*1ec0*/  LEA R14, P1, R16, R10, 0x3 ;  /* 0x0000000a100e7211 */ /* 0x000fc800078218ff */
[----:B------:R-:W-:Y:S02]  /*1ed0*/  LEA.HI.X R15, R16, R11, R15, 0x3, P1 ;  /* 0x0000000b100f7211 */ /* 0x000fe400008f1c0f */
[----:B------:R-:W2:Y:S04]  /*1ee0*/  LDG.E.64 R16, desc[UR4][R12.64+0x10] ;  /* 0x000010040c107981 */ /* 0x000ea8000c1e1b00 */
[----:B------:R-:W2:Y:S01]  /*1ef0*/  LDG.E.64 R14, desc[UR4][R14.64] ;  /* 0x000000040e0e7981 */ /* 0x000ea2000c1e1b00 */
[----:B---3--:R-:W-:Y:S01]  /*1f00*/  DFMA R22, R20, R18, R22 ;  /* 0x000000121416722b */ /* 0x008fe20000000016 */
[----:B------:R-:W-:-:S05]  /*1f10*/  VIADD R18, R4, 0x3 ;  /* 0x0000000304127836 */ /* 0x000fca0000000000 */
[----:B------:R-:W-:-:S03]  /*1f20*/  SHF.R.S32.HI R19, RZ, 0x1f, R18 ;  /* 0x0000001fff137819 */ /* 0x000fc60000011412 */
[----:B------:R-:W-:-:S03]  /*1f30*/  IMAD.WIDE.U32 R18, R24, 0x4e20, R18 ;  /* 0x00004e2018127825 */ /* 0x000fc600078e0012 */
[----:B------:R-:W-:Y:S01]  /*1f40*/  LEA R20, P1, R18, R10, 0x3 ;  /* 0x0000000a12147211 */ /* 0x000fe200078218ff */
[----:B--2---:R-:W-:Y:S01]  /*1f50*/  DFMA R22, R14, R16, R22 ;  /* 0x000000100e16722b */ /* 0x004fe20000000016 */
[----:B------:R-:W-:Y:S02]  /*1f60*/  IMAD.IADD R17, R29, 0x1, R19 ;  /* 0x000000011d117824 */ /* 0x000fe400078e0213 */
[----:B------:R-:W-:-:S03]  /*1f70*/  VIADD R16, R4, 0x4 ;  /* 0x0000000404107836 */ /* 0x000fc60000000000 */
[----:B------:R-:W-:Y:S02]  /*1f80*/  LEA.HI.X R21, R18, R11, R17, 0x3, P1 ;  /* 0x0000000b12157211 */ /* 0x000fe400008f1c11 */
[--C-:B------:R-:W-:Y:S01]  /*1f90*/  SHF.R.S32.HI R17, RZ, 0x1f, R16.reuse ;  /* 0x0000001fff117819 */ /* 0x100fe20000011410 */
[----:B------:R-:W2:Y:S02]  /*1fa0*/  LDG.E.64 R18, desc[UR4][R12.64+0x18] ;  /* 0x000018040c127981 */ /* 0x000ea4000c1e1b00 */
[----:B------:R-:W-:Y:S02]  /*1fb0*/  IMAD.WIDE.U32 R14, R24, 0x4e20, R16 ;  /* 0x00004e20180e7825 */ /* 0x000fe400078e0010 */
[----:B------:R-:W2:Y:S02]  /*1fc0*/  LDG.E.64 R20, desc[UR4][R20.64] ;  /* 0x0000000414147981 */ /* 0x000ea4000c1e1b00 */
[----:B------:R-:W-:Y:S01]  /*1fd0*/  IMAD.IADD R15, R29, 0x1, R15 ;  /* 0x000000011d0f7824 */ /* 0x000fe200078e020f */
[----:B------:R-:W-:-:S04]  /*1fe0*/  LEA R16, P1, R14, R10, 0x3 ;  /* 0x0000000a0e107211 */ /* 0x000fc800078218ff */
[----:B------:R-:W-:Y:S02]  /*1ff0*/  LEA.HI.X R17, R14, R11, R15, 0x3, P1 ;  /* 0x0000000b0e117211 */ /* 0x000fe400008f1c0f */
[----:B------:R-:W3:Y:S04]  /*2000*/  LDG.E.64 R14, desc[UR4][R12.64+0x20] ;  /* 0x000020040c0e7981 */ /* 0x000ee8000c1e1b00 */
[----:B------:R-:W3:Y:S01]  /*2010*/  LDG.E.64 R16, desc[UR4][R16.64] ;  /* 0x0000000410107981 */ /* 0x000ee2000c1e1b00 */
[----:B--2---:R-:W-:Y:S01]  /*2020*/  DFMA R20, R20, R18, R22 ;  /* 0x000000121414722b */ /* 0x004fe20000000016 */
[----:B------:R-:W-:-:S05]  /*2030*/  VIADD R18, R4, 0x5 ;  /* 0x0000000504127836 */ /* 0x000fca0000000000 */
[----:B------:R-:W-:-:S03]  /*2040*/  SHF.R.S32.HI R19, RZ, 0x1f, R18 ;  /* 0x0000001fff137819 */ /* 0x000fc60000011412 */
[----:B------:R-:W-:Y:S01]  /*2050*/  IMAD.WIDE.U32 R18, R24, 0x4e20, R18 ;  /* 0x00004e2018127825 */ /* 0x000fe200078e0012 */
[----:B---3--:R-:W-:-:S03]  /*2060*/  DFMA R14, R16, R14, R20 ;  /* 0x0000000e100e722b */ /* 0x008fc60000000014 */
[----:B------:R-:W-:Y:S01]  /*2070*/  IMAD.IADD R19, R29, 0x1, R19 ;  /* 0x000000011d137824 */ /* 0x000fe200078e0213 */
[----:B------:R-:W-:Y:S01]  /*2080*/  LEA R20, P1, R18, R10, 0x3 ;  /* 0x0000000a12147211 */ /* 0x000fe200078218ff */
[----:B------:R-:W-:-:S03]  /*2090*/  VIADD R22, R4, 0x6 ;  /* 0x0000000604167836 */ /* 0x000fc60000000000 */
[----:B------:R-:W-:Y:S02]  /*20a0*/  LEA.HI.X R21, R18, R11, R19, 0x3, P1 ;  /* 0x0000000b12157211 */ /* 0x000fe400008f1c13 */
[----:B------:R-:W-:-:S03]  /*20b0*/  SHF.R.S32.HI R23, RZ, 0x1f, R22 ;  /* 0x0000001fff177819 */ /* 0x000fc60000011416 */
[----:B------:R-:W2:Y:S01]  /*20c0*/  LDG.E.64 R18, desc[UR4][R20.64] ;  /* 0x0000000414127981 */ /* 0x000ea2000c1e1b00 */
[----:B------:R-:W-:-:S04]  /*20d0*/  IMAD.WIDE.U32 R16, R24, 0x4e20, R22 ;  /* 0x00004e2018107825 */ /* 0x000fc800078e0016 */
[----:B------:R-:W-:Y:S01]  /*20e0*/  IMAD.IADD R17, R29, 0x1, R17 ;  /* 0x000000011d117824 */ /* 0x000fe200078e0211 */
[----:B------:R-:W2:Y:S01]  /*20f0*/  LDG.E.64 R20, desc[UR4][R12.64+0x28] ;  /* 0x000028040c147981 */ /* 0x000ea2000c1e1b00 */
        /* <DEDUP_REMOVED lines=10> */
[----:B------:R-:W-:-:S04]  /*21a0*/  LEA R16, P1, R14, R10, 0x3 ;  /* 0x0000000a0e107211 */ /* 0x000fc800078218ff */
[----:B------:R-:W-:Y:S02]  /*21b0*/  LEA.HI.X R17, R14, R11, R29, 0x3, P1 ;  /* 0x0000000b0e117211 */ /* 0x000fe400008f1c1d */
[----:B------:R-:W2:Y:S04]  /*21c0*/  LDG.E.64 R14, desc[UR4][R12.64+0x38] ;  /* 0x000038040c0e7981 */ /* 0x000ea8000c1e1b00 */
[----:B------:R-:W2:Y:S01]  /*21d0*/  LDG.E.64 R16, desc[UR4][R16.64] ;  /* 0x0000000410107981 */ /* 0x000ea2000c1e1b00 */
[----:B------:R-:W-:Y:S01]  /*21e0*/  VIADD R4, R4, 0x8 ;  /* 0x0000000804047836 */ /* 0x000fe20000000000 */
[----:B--2---:R-:W-:-:S11]  /*21f0*/  DFMA R18, R16, R14, R18 ;  /* 0x0000000e1012722b */ /* 0x004fd60000000012 */
.L_x_17:
[----:B------:R-:W-:Y:S05]  /*2200*/  BSYNC.RECONVERGENT B1 ;  /* 0x0000000000017941 */ /* 0x000fea0003800200 */
.L_x_16:
        /* <DEDUP_REMOVED lines=8> */
[----:B0-----:R-:W-:Y:S02]  /*2290*/  VIADD R12, R4, 0x1 ;  /* 0x00000001040c7836 */ /* 0x001fe40000000000 */
[----:B------:R-:W-:Y:S02]  /*22a0*/  IMAD R27, R27, 0x4e20, RZ ;  /* 0x00004e201b1b7824 */ /* 0x000fe400078e02ff */
[----:B------:R-:W-:Y:S01]  /*22b0*/  IMAD.WIDE.U32 R16, R24, 0x4e20, R14 ;  /* 0x00004e2018107825 */ /* 0x000fe200078e000e */
[----:B------:R-:W-:-:S03]  /*22c0*/  SHF.R.S32.HI R13, RZ, 0x1f, R12 ;  /* 0x0000001fff0d7819 */ /* 0x000fc6000001140c */
[C---:B------:R-:W-:Y:S01]  /*22d0*/  IMAD.IADD R15, R27.reuse, 0x1, R17 ;  /* 0x000000011b0f7824 */ /* 0x040fe200078e0211 */
[-C--:B------:R-:W-:Y:S01]  /*22e0*/  LEA R22, P1, R16, R10.reuse, 0x3 ;  /* 0x0000000a10167211 */ /* 0x080fe200078218ff */
[----:B------:R-:W-:Y:S02]  /*22f0*/  VIADD R14, R4, 0x2 ;  /* 0x00000002040e7836 */ /* 0x000fe40000000000 */
[----:B------:R-:W-:Y:S01]  /*2300*/  IMAD.WIDE.U32 R12, R24, 0x4e20, R12 ;  /* 0x00004e20180c7825 */ /* 0x000fe200078e000c */
[----:B------:R-:W-:Y:S02]  /*2310*/  LEA.HI.X R23, R16, R11, R15, 0x3, P1 ;  /* 0x0000000b10177211 */ /* 0x000fe400008f1c0f */
[--C-:B------:R-:W-:Y:S01]  /*2320*/  SHF.R.S32.HI R15, RZ, 0x1f, R14.reuse ;  /* 0x0000001fff0f7819 */ /* 0x100fe2000001140e */
[----:B------:R-:W-:Y:S01]  /*2330*/  VIADD R16, R4, 0x3 ;  /* 0x0000000304107836 */ /* 0x000fe20000000000 */
[----:B------:R-:W-:Y:S01]  /*2340*/  LEA R20, P1, R12, R10, 0x3 ;  /* 0x0000000a0c147211 */ /* 0x000fe200078218ff */
[----:B------:R-:W-:Y:S01]  /*2350*/  IMAD.IADD R13, R27, 0x1, R13 ;  /* 0x000000011b0d7824 */ /* 0x000fe200078e020d */
[----:B------:R-:W2:Y:S01]  /*2360*/  LDG.E.64 R22, desc[UR4][R22.64] ;  /* 0x0000000416167981 */ /* 0x000ea2000c1e1b00 */
[----:B------:R-:W-:Y:S01]  /*2370*/  IMAD.WIDE.U32 R14, R24, 0x4e20, R14 ;  /* 0x00004e20180e7825 */ /* 0x000fe200078e000e */
[----:B------:R-:W-:-:S02]  /*2380*/  SHF.R.S32.HI R17, RZ, 0x1f, R16 ;  /* 0x0000001fff117819 */ /* 0x000fc40000011410 */
[----:B------:R-:W-:Y:S01]  /*2390*/  LEA.HI.X R21, R12, R11, R13, 0x3, P1 ;  /* 0x0000000b0c157211 */ /* 0x000fe200008f1c0d */
[----:B------:R-:W-:Y:S01]  /*23a0*/  IMAD.IADD R13, R27, 0x1, R15 ;  /* 0x000000011b0d7824 */ /* 0x000fe200078e020f */
[----:B------:R-:W-:Y:S01]  /*23b0*/  LEA R12, P1, R14, R10, 0x3 ;  /* 0x0000000a0e0c7211 */ /* 0x000fe200078218ff */
[----:B------:R-:W-:-:S03]  /*23c0*/  IMAD.WIDE.U32 R16, R24, 0x4e20, R16 ;  /* 0x00004e2018107825 */ /* 0x000fc600078e0010 */
[-C--:B------:R-:W-:Y:S01]  /*23d0*/  LEA.HI.X R13, R14, R11.reuse, R13, 0x3, P1 ;  /* 0x0000000b0e0d7211 */ /* 0x080fe200008f1c0d */
[----:B------:R-:W-:Y:S01]  /*23e0*/  IMAD.IADD R27, R27, 0x1, R17 ;  /* 0x000000011b1b7824 */ /* 0x000fe200078e0211 */
[----:B------:R-:W-:Y:S01]  /*23f0*/  LEA R10, P1, R16, R10, 0x3 ;  /* 0x0000000a100a7211 */ /* 0x000fe200078218ff */
[----:B------:R-:W-:Y:S01]  /*2400*/  IMAD.WIDE R14, R4, 0x8, R8 ;  /* 0x00000008040e7825 */ /* 0x000fe200078e0208 */
[----:B------:R-:W3:Y:S02]  /*2410*/  LDG.E.64 R20, desc[UR4][R20.64] ;  /* 0x0000000414147981 */ /* 0x000ee4000c1e1b00 */
[----:B------:R-:W-:Y:S02]  /*2420*/  LEA.HI.X R11, R16, R11, R27, 0x3, P1 ;  /* 0x0000000b100b7211 */ /* 0x000fe400008f1c1b */
[----:B------:R-:W2:Y:S04]  /*2430*/  LDG.E.64 R16, desc[UR4][R14.64] ;  /* 0x000000040e107981 */ /* 0x000ea8000c1e1b00 */
[----:B------:R-:W3:Y:S04]  /*2440*/  LDG.E.64 R26, desc[UR4][R14.64+0x8] ;  /* 0x000008040e1a7981 */ /* 0x000ee8000c1e1b00 */
[----:B------:R-:W4:Y:S04]  /*2450*/  LDG.E.64 R12, desc[UR4][R12.64] ;  /* 0x000000040c0c7981 */ /* 0x000f28000c1e1b00 */
[----:B------:R-:W5:Y:S04]  /*2460*/  LDG.E.64 R28, desc[UR4][R14.64+0x18] ;  /* 0x000018040e1c7981 */ /* 0x000f68000c1e1b00 */
[----:B------:R-:W5:Y:S01]  /*2470*/  LDG.E.64 R10, desc[UR4][R10.64] ;  /* 0x000000040a0a7981 */ /* 0x000f62000c1e1b00 */
[----:B--2---:R-:W-:-:S03]  /*2480*/  DFMA R18, R22, R16, R18 ;  /* 0x000000101612722b */ /* 0x004fc60000000012 */
[----:B------:R-:W4:Y:S05]  /*2490*/  LDG.E.64 R16, desc[UR4][R14.64+0x10] ;  /* 0x000010040e107981 */ /* 0x000f2a000c1e1b00 */
[----:B---3--:R-:W-:Y:S01]  /*24a0*/  DFMA R18, R20, R26, R18 ;  /* 0x0000001a1412722b */ /* 0x008fe20000000012 */
[----:B------:R-:W-:-:S07]  /*24b0*/  VIADD R4, R4, 0x4 ;  /* 0x0000000404047836 */ /* 0x000fce0000000000 */
[----:B----4-:R-:W-:-:S08]  /*24c0*/  DFMA R18, R12, R16, R18 ;  /* 0x000000100c12722b */ /* 0x010fd00000000012 */
[----:B-----5:R-:W-:-:S11]  /*24d0*/  DFMA R18, R10, R28, R18 ;  /* 0x0000001c0a12722b */ /* 0x020fd60000000012 */
.L_x_19:
[----:B------:R-:W-:Y:S05]  /*24e0*/  BSYNC.RECONVERGENT B1 ;  /* 0x0000000000017941 */ /* 0x000fea0003800200 */
.L_x_18:
[----:B------:R-:W-:Y:S05]  /*24f0*/  @!P0 BRA `(.L_x_11) ;  /* 0x0000000000408947 */ /* 0x000fea0003800000 */
[----:B------:R-:W1:Y:S01]  /*2500*/  LDC.64 R10, c[0x0][0x380] ;  /* 0x0000e000ff0a7b82 */ /* 0x000e620000000a00 */
[----:B------:R-:W-:Y:S02]  /*2510*/  IMAD R3, R3, -0x27100, RZ ;  /* 0xfffd8f0003037824 */ /* 0x000fe400078e02ff */
[----:B------:R-:W-:Y:S02]  /*2520*/  IMAD.MOV R25, RZ, RZ, -R25 ;  /* 0x000000ffff197224 */ /* 0x000fe400078e0a19 */
[----:B-1----:R-:W-:-:S03]  /*2530*/  IMAD.WIDE.U32 R10, R0, -0x27100, R10 ;  /* 0xfffd8f00000a7825 */ /* 0x002fc600078e000a */
[----:B------:R-:W-:Y:S02]  /*2540*/  IADD3 R10, P0, PT, R10, -0x41465100, RZ ;  /* 0xbeb9af000a0a7810 */ /* 0x000fe40007f1e0ff */
[----:B------:R-:W-:-:S05]  /*2550*/  IADD3 R0, PT, PT, R11, -R0, R3 ;  /* 0x800000000b007210 */ /* 0x000fca0007ffe003 */
[----:B------:R-:W-:-:S07]  /*2560*/  IMAD.X R11, RZ, RZ, R0, P0 ;  /* 0x000000ffff0b7224 */ /* 0x000fce00000e0600 */
.L_x_20:
[----:B0-----:R-:W-:-:S04]  /*2570*/  IMAD.WIDE R12, R4, 0x8, R8 ;  /* 0x00000008040c7825 */ /* 0x001fc800078e0208 */
        /* <DEDUP_REMOVED lines=8> */
.L_x_11:
[----:B------:R-:W-:Y:S05]  /*2600*/  BSYNC.RECONVERGENT B0 ;  /* 0x0000000000007941 */ /* 0x000fea0003800200 */
.L_x_10:
[----:B------:R-:W-:-:S05]  /*2610*/  IADD3 R6, P0, PT, -R5, R6, RZ ;  /* 0x0000000605067210 */ /* 0x000fca0007f1e1ff */
[----:B------:R-:W-:-:S05]  /*2620*/  IMAD.X R7, R7, 0x1, ~R2, P0 ;  /* 0x0000000107077824 */ /* 0x000fca00000e0e02 */
[----:B------:R-:W-:Y:S01]  /*2630*/  STG.E.64 desc[UR4][R6.64+0x270f8], R18 ;  /* 0x0270f81206007986 */ /* 0x000fe2000c101b04 */
[----:B------:R-:W-:Y:S05]  /*2640*/  EXIT ;  /* 0x000000000000794d */ /* 0x000fea0003800000 */
.L_x_0:
[----:B------:R-:W-:-:S13]  /*2650*/  ISETP.NE.AND P0, PT, R0, 0x2710, PT ;  /* 0x000027100000780c */ /* 0x000fda0003f05270 */
[----:B------:R-:W-:Y:S05]  /*2660*/  @P0 EXIT ;  /* 0x000000000000094d */ /* 0x000fea0003800000 */
[----:B------:R-:W-:Y:S01]  /*2670*/  IMAD.MOV.U32 R0, RZ, RZ, 0x4e1f ;  /* 0x00004e1fff007424 */ /* 0x000fe200078e00ff */
[----:B------:R-:W-:-:S07]  /*2680*/  CS2R R22, SRZ ;  /* 0x0000000000167805 */ /* 0x000fce000001ff00 */
.L_x_21:
[----:B------:R-:W0:Y:S08]  /*2690*/  LDC.64 R2, c[0x0][0x380] ;  /* 0x0000e000ff027b82 */ /* 0x000e300000000a00 */
[----:B------:R-:W1:Y:S01]  /*26a0*/  LDC.64 R6, c[0x0][0x388] ;  /* 0x0000e200ff067b82 */ /* 0x000e620000000a00 */
[----:B0-----:R-:W-:-:S03]  /*26b0*/  IMAD.WIDE.U32 R2, R0, 0x8, R2 ;  /* 0x0000000800027825 */ /* 0x001fc600078e0002 */
[----:B------:R-:W-:Y:S01]  /*26c0*/  IADD3 R4, P0, PT, R2, 0x5f000000, RZ ;  /* 0x5f00000002047810 */ /* 0x000fe20007f1e0ff */
[----:B-1----:R-:W-:-:S04]  /*26d0*/  IMAD.WIDE.U32 R6, R0, 0x8, R6 ;  /* 0x0000000800067825 */ /* 0x002fc800078e0006 */
[----:B------:R-:W-:Y:S01]  /*26e0*/  IMAD.X R5, RZ, RZ, R3, P0 ;  /* 0x000000ffff057224 */ /* 0x000fe200000e0603 */
[----:B------:R-:W2:Y:S04]  /*26f0*/  LDG.E.64 R8, desc[UR4][R6.64] ;  /* 0x0000000406087981 */ /* 0x000ea8000c1e1b00 */
[----:B------:R-:W2:Y:S04]  /*2700*/  LDG.E.64 R2, desc[UR4][R4.64+0x5e1000] ;  /* 0x5e10000404027981 */ /* 0x000ea8000c1e1b00 */
[----:B------:R-:W3:Y:S04]  /*2710*/  LDG.E.64 R14, desc[UR4][R6.64+-0x8] ;  /* 0xfffff804060e7981 */ /* 0x000ee8000c1e1b00 */
[----:B------:R-:W3:Y:S04]  /*2720*/  LDG.E.64 R16, desc[UR4][R4.64+0x5e0ff8] ;  /* 0x5e0ff80404107981 */ /* 0x000ee8000c1e1b00 */
[----:B------:R-:W4:Y:S04]  /*2730*/  LDG.E.64 R18, desc[UR4][R6.64+-0x10] ;  /* 0xfffff00406127981 */ /* 0x000f28000c1e1b00 */
[----:B------:R-:W4:Y:S04]  /*2740*/  LDG.E.64 R20, desc[UR4][R4.64+0x5e0ff0] ;  /* 0x5e0ff00404147981 */ /* 0x000f28000c1e1b00 */
[----:B------:R-:W5:Y:S04]  /*2750*/  LDG.E.64 R10, desc[UR4][R6.64+-0x18] ;  /* 0xffffe804060a7981 */ /* 0x000f68000c1e1b00 */
[----:B------:R-:W5:Y:S04]  /*2760*/  LDG.E.64 R12, desc[UR4][R4.64+0x5e0fe8] ;  /* 0x5e0fe804040c7981 */ /* 0x000f68000c1e1b00 */
[----:B------:R-:W5:Y:S01]  /*2770*/  LDG.E.64 R24, desc[UR4][R4.64+0x5e0f88] ;  /* 0x5e0f880404187981 */ /* 0x000f62000c1e1b00 */
[----:B--2---:R-:W-:-:S03]  /*2780*/  DFMA R22, R2, R8, R22 ;  /* 0x000000080216722b */ /* 0x004fc60000000016 */
[----:B------:R-:W2:Y:S04]  /*2790*/  LDG.E.64 R2, desc[UR4][R6.64+-0x20] ;  /* 0xffffe00406027981 */ /* 0x000ea8000c1e1b00 */
[----:B------:R-:W2:Y:S01]  /*27a0*/  LDG.E.64 R8, desc[UR4][R4.64+0x5e0fe0] ;  /* 0x5e0fe00404087981 */ /* 0x000ea2000c1e1b00 */
[----:B---3--:R-:W-:-:S03]  /*27b0*/  DFMA R22, R16, R14, R22 ;  /* 0x0000000e1016722b */ /* 0x008fc60000000016 */
[----:B------:R-:W3:Y:S04]  /*27c0*/  LDG.E.64 R14, desc[UR4][R6.64+-0x28] ;  /* 0xffffd804060e7981 */ /* 0x000ee8000c1e1b00 */
[----:B------:R-:W3:Y:S01]  /*27d0*/  LDG.E.64 R16, desc[UR4][R4.64+0x5e0fd8] ;  /* 0x5e0fd80404107981 */ /* 0x000ee2000c1e1b00 */
[----:B----4-:R-:W-:-:S03]  /*27e0*/  DFMA R22, R20, R18, R22 ;  /* 0x000000121416722b */ /* 0x010fc60000000016 */
[----:B------:R-:W4:Y:S04]  /*27f0*/  LDG.E.64 R18, desc[UR4][R6.64+-0x30] ;  /* 0xffffd00406127981 */ /* 0x000f28000c1e1b00 */
[----:B------:R-:W4:Y:S01]  /*2800*/  LDG.E.64 R20, desc[UR4][R4.64+0x5e0fd0] ;  /* 0x5e0fd00404147981 */ /* 0x000f22000c1e1b00 */
[----:B-----5:R-:W-:-:S03]  /*2810*/  DFMA R22, R12, R10, R22 ;  /* 0x0000000a0c16722b */ /* 0x020fc60000000016 */
        /* <DEDUP_REMOVED lines=22> */
[----:B------:R-:W4:Y:S04]  /*2980*/  LDG.E.64 R18, desc[UR4][R4.64+0x5e0f90] ;  /* 0x5e0f900404127981 */ /* 0x000f28000c1e1b00 */
[----:B------:R-:W4:Y:S01]  /*2990*/  LDG.E.64 R22, desc[UR4][R6.64+-0x78] ;  /* 0xffff880406167981 */ /* 0x000f22000c1e1b00 */
[----:B-----5:R-:W-:-:S08]  /*29a0*/  DFMA R10, R10, R12, R26 ;  /* 0x0000000c0a0a722b */ /* 0x020fd0000000001a */
[----:B--2---:R-:W-:Y:S01]  /*29b0*/  DFMA R2, R2, R8, R10 ;  /* 0x000000080202722b */ /* 0x004fe2000000000a */
[----:B------:R-:W-:-:S07]  /*29c0*/  VIADD R8, R0, 0xffffd8e0 ;  /* 0xffffd8e000087836 */ /* 0x000fce0000000000 */
[----:B---3--:R-:W-:Y:S01]  /*29d0*/  DFMA R2, R14, R16, R2 ;  /* 0x000000100e02722b */ /* 0x008fe20000000002 */
[----:B------:R-:W-:-:S07]  /*29e0*/  ISETP.GE.U32.AND P0, PT, R8, -0x2711, PT ;  /* 0xffffd8ef0800780c */ /* 0x000fce0003f06070 */
[----:B----4-:R-:W-:Y:S01]  /*29f0*/  DFMA R2, R18, R20, R2 ;  /* 0x000000141202722b */ /* 0x010fe20000000002 */
[----:B------:R-:W-:-:S07]  /*2a00*/  VIADD R0, R0, 0xfffffff0 ;  /* 0xfffffff000007836 */ /* 0x000fce0000000000 */
[----:B------:R-:W-:Y:S01]  /*2a10*/  DFMA R22, R24, R22, R2 ;  /* 0x000000161816722b */ /* 0x000fe20000000002 */
[----:B------:R-:W-:Y:S10]  /*2a20*/  @!P0 BRA `(.L_x_21) ;  /* 0xfffffffc00188947 */ /* 0x000ff4000383ffff */
[----:B------:R-:W0:Y:S02]  /*2a30*/  LDC.64 R2, c[0x0][0x390] ;  /* 0x0000e400ff027b82 */ /* 0x000e240000000a00 */
[----:B0-----:R-:W-:Y:S01]  /*2a40*/  STG.E.64 desc[UR4][R2.64+0x13880], R22 ;  /* 0x0138801602007986 */ /* 0x001fe2000c101b04 */
[----:B------:R-:W-:Y:S05]  /*2a50*/  EXIT ;  /* 0x000000000000794d */ /* 0x000fea0003800000 */
.L_x_22:
[----:B------:R-:W-:-:S00]  /*2a60*/  BRA `(.L_x_22) ;  /* 0xfffffffc00fc7947 */ /* 0x000fc0000383ffff */
[----:B------:R-:W-:-:S00]  /*2a70*/  NOP ;  /* 0x0000000000007918 */ /* 0x000fc00000000000 */
        /* <DEDUP_REMOVED lines=8> */
.L_x_23:


//--------------------- .nv.shared.reserved.0     --------------------------
	.section	.nv.shared.reserved.0,"aw",@nobits
	.weak		__nv_reservedSMEM_offset_0_alias
	.size		__nv_reservedSMEM_offset_0_alias, 0, 64
	.other		__nv_reservedSMEM_offset_0_alias,@"STO_CUDA_RESERVED_SHARED STV_DEFAULT"
__nv_reservedSMEM_offset_0_alias:
	.zero		0
	.zero		64


//--------------------- .nv.constant0._Z4multPdS_S_ --------------------------
	.section	.nv.constant0._Z4multPdS_S_,"a",@progbits
	.sectionflags	@""
	.align	4
.nv.constant0._Z4multPdS_S_:
	.zero		920


//--------------------- SYMBOLS --------------------------

	.type		.nv.reservedSmem.offset0,@object
	.size		.nv.reservedSmem.offset0,0x4
